//
// Generated by NVIDIA NVVM Compiler
//
// Compiler Build ID: CL-36424714
// Cuda compilation tools, release 13.0, V13.0.88
// Based on NVVM 20.0.0
//

.version 9.0
.target sm_100
.address_size 64

	// .globl	_Z11bruteKernelmmmP6ResultPj

.visible .entry _Z11bruteKernelmmmP6ResultPj(
	.param .u64 _Z11bruteKernelmmmP6ResultPj_param_0,
	.param .u64 _Z11bruteKernelmmmP6ResultPj_param_1,
	.param .u64 _Z11bruteKernelmmmP6ResultPj_param_2,
	.param .u64 .ptr .align 1 _Z11bruteKernelmmmP6ResultPj_param_3,
	.param .u64 .ptr .align 1 _Z11bruteKernelmmmP6ResultPj_param_4
)
{
	.reg .pred 	%p<5>;
	.reg .b16 	%rs<1804>;
	.reg .b32 	%r<52>;
	.reg .b64 	%rd<563>;

	ld.param.u64 	%rd6, [_Z11bruteKernelmmmP6ResultPj_param_0];
	ld.param.u64 	%rd7, [_Z11bruteKernelmmmP6ResultPj_param_1];
	ld.param.u64 	%rd9, [_Z11bruteKernelmmmP6ResultPj_param_2];
	mov.u32 	%r2, %ctaid.x;
	mov.u32 	%r3, %ntid.x;
	mov.u32 	%r4, %tid.x;
	mad.lo.s32 	%r5, %r2, %r3, %r4;
	cvt.u64.u32 	%rd10, %r5;
	add.s64 	%rd1, %rd9, %rd10;
	cvt.u16.u64 	%rs1, %rd6;
	and.b16  	%rs2, %rs1, 128;
	shr.u16 	%rs3, %rs1, 1;
	shr.u16 	%rs4, %rs1, 2;
	shr.u16 	%rs5, %rs1, 3;
	and.b16  	%rs6, %rs5, 1;
	shr.u16 	%rs7, %rs1, 4;
	and.b16  	%rs8, %rs7, 1;
	shr.u16 	%rs9, %rs1, 5;
	and.b16  	%rs10, %rs9, 1;
	shr.u16 	%rs11, %rs1, 6;
	shr.u16 	%rs12, %rs2, 7;
	shr.u16 	%rs13, %rs1, 8;
	and.b16  	%rs14, %rs13, 1;
	shr.u64 	%rd11, %rd6, 9;
	shr.u16 	%rs15, %rs1, 10;
	and.b16  	%rs16, %rs15, 1;
	shr.u64 	%rd12, %rd6, 11;
	shr.u64 	%rd13, %rd6, 12;
	shr.u64 	%rd14, %rd6, 13;
	shr.u64 	%rd15, %rd6, 14;
	shr.u64 	%rd16, %rd6, 15;
	shr.u64 	%rd17, %rd6, 16;
	cvt.u16.u64 	%rs17, %rd17;
	and.b16  	%rs18, %rs17, 1;
	shr.u64 	%rd18, %rd6, 17;
	shr.u64 	%rd19, %rd6, 18;
	cvt.u16.u64 	%rs19, %rd19;
	and.b16  	%rs20, %rs19, 1;
	shr.u64 	%rd20, %rd6, 19;
	cvt.u16.u64 	%rs21, %rd20;
	and.b16  	%rs22, %rs21, 1;
	shr.u64 	%rd21, %rd6, 20;
	cvt.u16.u64 	%rs23, %rd21;
	and.b16  	%rs24, %rs23, 1;
	shr.u64 	%rd22, %rd6, 21;
	shr.u64 	%rd23, %rd6, 22;
	cvt.u16.u64 	%rs25, %rd23;
	and.b16  	%rs26, %rs25, 1;
	shr.u64 	%rd24, %rd6, 23;
	cvt.u16.u64 	%rs27, %rd24;
	and.b16  	%rs28, %rs27, 1;
	shr.u64 	%rd25, %rd6, 24;
	cvt.u16.u64 	%rs29, %rd25;
	and.b16  	%rs30, %rs29, 1;
	shr.u64 	%rd26, %rd6, 25;
	cvt.u16.u64 	%rs31, %rd26;
	and.b16  	%rs32, %rs31, 1;
	shr.u64 	%rd27, %rd6, 26;
	shr.u64 	%rd28, %rd6, 27;
	shr.u64 	%rd29, %rd6, 28;
	shr.u64 	%rd30, %rd6, 29;
	shr.u64 	%rd31, %rd6, 30;
	shr.u64 	%rd32, %rd6, 31;
	shr.u64 	%rd33, %rd6, 32;
	shr.u64 	%rd34, %rd6, 33;
	shr.u64 	%rd35, %rd6, 34;
	shr.u64 	%rd36, %rd6, 35;
	shr.u64 	%rd37, %rd6, 36;
	cvt.u16.u64 	%rs33, %rd37;
	and.b16  	%rs34, %rs33, 1;
	shr.u64 	%rd38, %rd6, 37;
	cvt.u16.u64 	%rs35, %rd38;
	and.b16  	%rs36, %rs35, 1;
	shr.u64 	%rd39, %rd6, 38;
	cvt.u16.u64 	%rs37, %rd39;
	and.b16  	%rs38, %rs37, 1;
	shr.u64 	%rd40, %rd6, 39;
	cvt.u16.u64 	%rs39, %rd40;
	and.b16  	%rs40, %rs39, 1;
	shr.u64 	%rd41, %rd6, 40;
	cvt.u16.u64 	%rs41, %rd41;
	and.b16  	%rs42, %rs41, 1;
	shr.u64 	%rd42, %rd6, 41;
	cvt.u16.u64 	%rs43, %rd42;
	and.b16  	%rs44, %rs43, 1;
	shr.u64 	%rd43, %rd6, 42;
	cvt.u16.u64 	%rs45, %rd43;
	and.b16  	%rs46, %rs45, 1;
	shr.u64 	%rd44, %rd6, 43;
	shr.u64 	%rd45, %rd6, 44;
	cvt.u16.u64 	%rs47, %rd45;
	and.b16  	%rs48, %rs47, 1;
	shr.u64 	%rd46, %rd6, 45;
	cvt.u16.u64 	%rs49, %rd46;
	shr.u64 	%rd47, %rd6, 46;
	cvt.u16.u64 	%rs50, %rd47;
	shr.u64 	%rd48, %rd6, 47;
	cvt.u16.u64 	%rs51, %rd48;
	shr.u64 	%rd49, %rd6, 48;
	cvt.u16.u64 	%rs52, %rd49;
	shr.u64 	%rd50, %rd6, 49;
	cvt.u16.u64 	%rs53, %rd50;
	shr.u64 	%rd51, %rd6, 50;
	cvt.u16.u64 	%rs54, %rd51;
	shr.u64 	%rd52, %rd6, 51;
	shr.u64 	%rd53, %rd6, 52;
	cvt.u16.u64 	%rs55, %rd53;
	and.b16  	%rs56, %rs55, 1;
	shr.u64 	%rd54, %rd6, 53;
	cvt.u16.u64 	%rs57, %rd54;
	and.b16  	%rs58, %rs57, 1;
	shr.u64 	%rd55, %rd6, 54;
	cvt.u16.u64 	%rs59, %rd55;
	and.b16  	%rs60, %rs59, 1;
	shr.u64 	%rd56, %rd6, 55;
	cvt.u16.u64 	%rs61, %rd56;
	and.b16  	%rs62, %rs61, 1;
	shr.u64 	%rd57, %rd6, 56;
	cvt.u16.u64 	%rs63, %rd57;
	and.b16  	%rs64, %rs63, 1;
	shr.u64 	%rd58, %rd6, 57;
	cvt.u16.u64 	%rs65, %rd58;
	and.b16  	%rs66, %rs65, 1;
	shr.u64 	%rd59, %rd6, 58;
	cvt.u16.u64 	%rs67, %rd59;
	and.b16  	%rs68, %rs67, 1;
	shr.u64 	%rd60, %rd6, 59;
	cvt.u16.u64 	%rs69, %rd60;
	and.b16  	%rs70, %rs69, 1;
	shr.u64 	%rd61, %rd6, 60;
	cvt.u16.u64 	%rs71, %rd61;
	and.b16  	%rs72, %rs71, 1;
	shr.u64 	%rd62, %rd6, 61;
	cvt.u16.u64 	%rs73, %rd62;
	and.b16  	%rs74, %rs73, 1;
	cvt.u16.u64 	%rs75, %rd7;
	and.b16  	%rs76, %rs75, 255;
	and.b16  	%rs77, %rs75, 1;
	shr.u16 	%rs78, %rs75, 1;
	and.b16  	%rs79, %rs78, 1;
	shr.u16 	%rs80, %rs75, 2;
	and.b16  	%rs81, %rs80, 1;
	shr.u16 	%rs82, %rs76, 6;
	shr.u16 	%rs83, %rs76, 7;
	shr.u16 	%rs84, %rs75, 8;
	and.b16  	%rs85, %rs84, 1;
	shr.u16 	%rs86, %rs75, 9;
	and.b16  	%rs87, %rs86, 1;
	shr.u16 	%rs88, %rs75, 10;
	and.b16  	%rs89, %rs88, 1;
	shr.u16 	%rs90, %rs75, 11;
	and.b16  	%rs91, %rs90, 1;
	shr.u16 	%rs92, %rs75, 12;
	and.b16  	%rs93, %rs92, 1;
	shr.u16 	%rs94, %rs75, 13;
	and.b16  	%rs95, %rs94, 1;
	shr.u16 	%rs96, %rs75, 14;
	and.b16  	%rs97, %rs96, 1;
	shr.u16 	%rs98, %rs75, 15;
	shr.u64 	%rd63, %rd7, 16;
	cvt.u16.u64 	%rs99, %rd63;
	and.b16  	%rs100, %rs99, 1;
	shr.u64 	%rd64, %rd7, 17;
	cvt.u16.u64 	%rs101, %rd64;
	and.b16  	%rs102, %rs101, 1;
	shr.u64 	%rd65, %rd7, 18;
	cvt.u16.u64 	%rs103, %rd65;
	and.b16  	%rs104, %rs103, 1;
	shr.u64 	%rd66, %rd7, 19;
	cvt.u16.u64 	%rs105, %rd66;
	and.b16  	%rs106, %rs105, 1;
	shr.u64 	%rd67, %rd7, 20;
	cvt.u16.u64 	%rs107, %rd67;
	and.b16  	%rs108, %rs107, 1;
	shr.u64 	%rd68, %rd7, 28;
	shr.u64 	%rd69, %rd7, 29;
	cvt.u16.u64 	%rs109, %rd69;
	and.b16  	%rs110, %rs109, 1;
	shr.u64 	%rd70, %rd7, 30;
	cvt.u16.u64 	%rs111, %rd70;
	and.b16  	%rs112, %rs111, 1;
	shr.u64 	%rd71, %rd7, 31;
	cvt.u16.u64 	%rs113, %rd71;
	and.b16  	%rs114, %rs113, 1;
	shr.u64 	%rd72, %rd7, 32;
	cvt.u16.u64 	%rs115, %rd72;
	and.b16  	%rs116, %rs115, 1;
	shr.u64 	%rd73, %rd7, 33;
	cvt.u16.u64 	%rs117, %rd73;
	and.b16  	%rs118, %rs117, 1;
	shr.u64 	%rd74, %rd7, 34;
	cvt.u16.u64 	%rs119, %rd74;
	and.b16  	%rs120, %rs119, 1;
	shr.u64 	%rd75, %rd7, 35;
	cvt.u16.u64 	%rs121, %rd75;
	and.b16  	%rs122, %rs121, 1;
	shr.u64 	%rd76, %rd7, 36;
	cvt.u16.u64 	%rs123, %rd76;
	and.b16  	%rs124, %rs123, 1;
	shr.u64 	%rd77, %rd7, 37;
	cvt.u16.u64 	%rs125, %rd77;
	and.b16  	%rs126, %rs125, 1;
	shr.u64 	%rd78, %rd7, 38;
	cvt.u16.u64 	%rs127, %rd78;
	and.b16  	%rs128, %rs127, 1;
	shr.u64 	%rd79, %rd7, 39;
	cvt.u16.u64 	%rs129, %rd79;
	and.b16  	%rs130, %rs129, 1;
	shr.u64 	%rd80, %rd7, 40;
	cvt.u16.u64 	%rs131, %rd80;
	and.b16  	%rs132, %rs131, 1;
	shr.u64 	%rd81, %rd7, 41;
	cvt.u16.u64 	%rs133, %rd81;
	and.b16  	%rs134, %rs133, 1;
	shr.u64 	%rd82, %rd7, 42;
	cvt.u16.u64 	%rs135, %rd82;
	and.b16  	%rs136, %rs135, 1;
	shr.u64 	%rd83, %rd7, 43;
	cvt.u16.u64 	%rs137, %rd83;
	and.b16  	%rs138, %rs137, 1;
	shr.u64 	%rd84, %rd7, 44;
	cvt.u16.u64 	%rs139, %rd84;
	and.b16  	%rs140, %rs139, 1;
	shr.u64 	%rd85, %rd7, 45;
	cvt.u16.u64 	%rs141, %rd85;
	and.b16  	%rs142, %rs141, 1;
	shr.u64 	%rd86, %rd7, 46;
	cvt.u16.u64 	%rs143, %rd86;
	and.b16  	%rs144, %rs143, 1;
	shr.u64 	%rd87, %rd7, 49;
	shr.u64 	%rd88, %rd7, 50;
	cvt.u16.u64 	%rs145, %rd88;
	and.b16  	%rs146, %rs145, 1;
	shr.u64 	%rd89, %rd7, 51;
	cvt.u16.u64 	%rs147, %rd89;
	and.b16  	%rs148, %rs147, 1;
	shr.u64 	%rd90, %rd7, 52;
	cvt.u16.u64 	%rs149, %rd90;
	and.b16  	%rs150, %rs149, 1;
	shr.u64 	%rd91, %rd7, 53;
	cvt.u16.u64 	%rs151, %rd91;
	and.b16  	%rs152, %rs151, 1;
	shr.u64 	%rd92, %rd7, 54;
	cvt.u16.u64 	%rs153, %rd92;
	and.b16  	%rs154, %rs153, 1;
	shr.u64 	%rd93, %rd7, 55;
	cvt.u16.u64 	%rs155, %rd93;
	and.b16  	%rs156, %rs155, 1;
	shr.u64 	%rd94, %rd7, 56;
	cvt.u16.u64 	%rs157, %rd94;
	and.b16  	%rs158, %rs157, 1;
	shr.u64 	%rd95, %rd7, 57;
	cvt.u16.u64 	%rs159, %rd95;
	and.b16  	%rs160, %rs159, 1;
	shr.u64 	%rd96, %rd7, 58;
	cvt.u16.u64 	%rs161, %rd96;
	and.b16  	%rs162, %rs161, 1;
	shr.u64 	%rd97, %rd7, 59;
	cvt.u16.u64 	%rs163, %rd97;
	and.b16  	%rs164, %rs163, 1;
	shr.u64 	%rd98, %rd7, 60;
	cvt.u16.u64 	%rs165, %rd98;
	and.b16  	%rs166, %rs165, 1;
	shr.u64 	%rd99, %rd7, 61;
	cvt.u16.u64 	%rs167, %rd99;
	and.b16  	%rs168, %rs167, 1;
	shr.u64 	%rd100, %rd7, 62;
	cvt.u16.u64 	%rs169, %rd100;
	and.b16  	%rs170, %rs169, 1;
	shr.u64 	%rd101, %rd7, 63;
	cvt.u16.u64 	%rs171, %rd101;
	cvt.u16.u64 	%rs172, %rd1;
	and.b16  	%rs173, %rs172, 255;
	and.b16  	%rs174, %rs172, 1;
	shr.u16 	%rs175, %rs173, 1;
	and.b16  	%rs176, %rs175, 1;
	shr.u16 	%rs177, %rs173, 2;
	and.b16  	%rs178, %rs177, 1;
	shr.u16 	%rs179, %rs173, 3;
	and.b16  	%rs180, %rs179, 1;
	shr.u16 	%rs181, %rs173, 4;
	and.b16  	%rs182, %rs181, 1;
	shr.u16 	%rs183, %rs173, 5;
	and.b16  	%rs184, %rs183, 1;
	shr.u16 	%rs185, %rs173, 6;
	and.b16  	%rs186, %rs185, 1;
	shr.u16 	%rs187, %rs173, 7;
	shr.u64 	%rd102, %rd1, 8;
	cvt.u16.u64 	%rs188, %rd102;
	and.b16  	%rs189, %rs188, 1;
	shr.u64 	%rd103, %rd1, 9;
	cvt.u16.u64 	%rs190, %rd103;
	and.b16  	%rs191, %rs190, 1;
	shr.u64 	%rd104, %rd1, 10;
	cvt.u16.u64 	%rs192, %rd104;
	and.b16  	%rs193, %rs192, 1;
	shr.u64 	%rd105, %rd1, 11;
	cvt.u16.u64 	%rs194, %rd105;
	and.b16  	%rs195, %rs194, 1;
	shr.u64 	%rd106, %rd1, 12;
	cvt.u16.u64 	%rs196, %rd106;
	and.b16  	%rs197, %rs196, 1;
	shr.u64 	%rd107, %rd1, 13;
	cvt.u16.u64 	%rs198, %rd107;
	and.b16  	%rs199, %rs198, 1;
	shr.u64 	%rd108, %rd1, 14;
	cvt.u16.u64 	%rs200, %rd108;
	and.b16  	%rs201, %rs200, 1;
	shr.u64 	%rd109, %rd1, 15;
	cvt.u16.u64 	%rs202, %rd109;
	and.b16  	%rs203, %rs202, 1;
	shr.u64 	%rd110, %rd1, 16;
	cvt.u16.u64 	%rs204, %rd110;
	and.b16  	%rs205, %rs204, 1;
	shr.u64 	%rd111, %rd1, 17;
	cvt.u16.u64 	%rs206, %rd111;
	and.b16  	%rs207, %rs206, 1;
	shr.u64 	%rd112, %rd1, 18;
	cvt.u16.u64 	%rs208, %rd112;
	and.b16  	%rs209, %rs208, 1;
	shr.u64 	%rd113, %rd1, 19;
	cvt.u16.u64 	%rs210, %rd113;
	and.b16  	%rs211, %rs210, 1;
	shr.u64 	%rd114, %rd1, 20;
	cvt.u16.u64 	%rs212, %rd114;
	and.b16  	%rs213, %rs212, 1;
	shr.u64 	%rd115, %rd1, 21;
	cvt.u16.u64 	%rs214, %rd115;
	and.b16  	%rs215, %rs214, 1;
	shr.u64 	%rd116, %rd1, 22;
	cvt.u16.u64 	%rs216, %rd116;
	and.b16  	%rs217, %rs216, 1;
	shr.u64 	%rd117, %rd1, 23;
	cvt.u16.u64 	%rs218, %rd117;
	and.b16  	%rs219, %rs218, 1;
	shr.u64 	%rd118, %rd1, 24;
	cvt.u16.u64 	%rs220, %rd118;
	and.b16  	%rs221, %rs220, 1;
	shr.u64 	%rd119, %rd1, 25;
	cvt.u16.u64 	%rs222, %rd119;
	and.b16  	%rs223, %rs222, 1;
	shr.u64 	%rd120, %rd1, 26;
	cvt.u16.u64 	%rs224, %rd120;
	and.b16  	%rs225, %rs224, 1;
	shr.u64 	%rd121, %rd1, 27;
	cvt.u16.u64 	%rs226, %rd121;
	and.b16  	%rs227, %rs226, 1;
	shr.u64 	%rd122, %rd1, 28;
	cvt.u16.u64 	%rs228, %rd122;
	and.b16  	%rs229, %rs228, 1;
	shr.u64 	%rd123, %rd1, 29;
	cvt.u16.u64 	%rs230, %rd123;
	and.b16  	%rs231, %rs230, 1;
	shr.u64 	%rd124, %rd1, 30;
	cvt.u16.u64 	%rs232, %rd124;
	and.b16  	%rs233, %rs232, 1;
	shr.u64 	%rd125, %rd1, 31;
	cvt.u16.u64 	%rs234, %rd125;
	and.b16  	%rs235, %rs234, 1;
	shr.u64 	%rd126, %rd1, 32;
	cvt.u16.u64 	%rs236, %rd126;
	and.b16  	%rs237, %rs236, 1;
	shr.u64 	%rd127, %rd1, 33;
	cvt.u16.u64 	%rs238, %rd127;
	and.b16  	%rs239, %rs238, 1;
	shr.u64 	%rd128, %rd1, 34;
	cvt.u16.u64 	%rs240, %rd128;
	and.b16  	%rs241, %rs240, 1;
	shr.u64 	%rd129, %rd1, 35;
	cvt.u16.u64 	%rs242, %rd129;
	and.b16  	%rs243, %rs242, 1;
	shr.u64 	%rd130, %rd1, 36;
	cvt.u16.u64 	%rs244, %rd130;
	shr.u64 	%rd131, %rd1, 37;
	cvt.u16.u64 	%rs245, %rd131;
	and.b16  	%rs246, %rs245, 1;
	shr.u64 	%rd132, %rd1, 38;
	cvt.u16.u64 	%rs247, %rd132;
	shr.u64 	%rd133, %rd1, 39;
	cvt.u16.u64 	%rs248, %rd133;
	shr.u64 	%rd134, %rd1, 40;
	cvt.u16.u64 	%rs249, %rd134;
	and.b16  	%rs250, %rs249, 1;
	shr.u64 	%rd135, %rd1, 41;
	cvt.u16.u64 	%rs251, %rd135;
	and.b16  	%rs252, %rs251, 1;
	xor.b16  	%rs253, %rs182, %rs235;
	xor.b16  	%rs254, %rs209, %rs237;
	xor.b16  	%rs255, %rs223, %rs239;
	xor.b16  	%rs256, %rs209, %rs239;
	xor.b16  	%rs257, %rs244, %rs236;
	and.b16  	%rs258, %rs257, 1;
	or.b16  	%rs259, %rs254, %rs258;
	and.b16  	%rs260, %rs259, %rs208;
	and.b16  	%rs261, %rs257, %rs254;
	or.b16  	%rs262, %rs260, %rs261;
	xor.b64  	%rd136, %rd6, %rd124;
	cvt.u16.u64 	%rs263, %rd136;
	and.b16  	%rs264, %rs263, 1;
	xor.b16  	%rs265, %rs264, %rs235;
	or.b16  	%rs266, %rs265, %rs253;
	and.b16  	%rs267, %rs181, %rs266;
	and.b16  	%rs268, %rs265, %rs253;
	or.b16  	%rs269, %rs267, %rs268;
	and.b16  	%rs270, %rs264, %rs232;
	xor.b16  	%rs271, %rs3, %rs230;
	and.b16  	%rs272, %rs271, 1;
	xor.b16  	%rs273, %rs272, %rs270;
	xor.b16  	%rs274, %rs273, %rs269;
	xor.b16  	%rs275, %rs274, %rs180;
	or.b16  	%rs276, %rs275, %rs269;
	and.b16  	%rs277, %rs276, %rs180;
	and.b16  	%rs278, %rs275, %rs269;
	or.b16  	%rs279, %rs277, %rs278;
	or.b16  	%rs280, %rs270, %rs230;
	and.b16  	%rs281, %rs280, %rs273;
	and.b16  	%rs282, %rs270, %rs230;
	or.b16  	%rs283, %rs281, %rs282;
	xor.b16  	%rs284, %rs4, %rs228;
	and.b16  	%rs285, %rs284, 1;
	xor.b16  	%rs286, %rs285, %rs283;
	xor.b16  	%rs287, %rs286, %rs279;
	xor.b64  	%rd137, %rd131, %rd27;
	cvt.u16.u64 	%rs288, %rd137;
	and.b16  	%rs289, %rs288, 1;
	or.b16  	%rs290, %rs289, %rs209;
	and.b16  	%rs291, %rs290, %rs245;
	xor.b16  	%rs292, %rs289, 1;
	and.b16  	%rs293, %rs292, %rs208;
	or.b16  	%rs294, %rs291, %rs293;
	xor.b64  	%rd138, %rd28, %rd111;
	cvt.u16.u64 	%rs295, %rd138;
	and.b16  	%rs296, %rs295, 1;
	xor.b16  	%rs297, %rs296, %rs294;
	or.b16  	%rs298, %rs294, %rs206;
	and.b16  	%rs299, %rs298, %rs297;
	and.b16  	%rs300, %rs294, %rs207;
	or.b16  	%rs301, %rs299, %rs300;
	xor.b64  	%rd139, %rd29, %rd110;
	cvt.u16.u64 	%rs302, %rd139;
	and.b16  	%rs303, %rs302, 1;
	xor.b16  	%rs304, %rs303, %rs301;
	xor.b16  	%rs305, %rs304, %rs239;
	or.b16  	%rs306, %rs305, %rs255;
	and.b16  	%rs307, %rs306, %rs223;
	and.b16  	%rs308, %rs305, %rs255;
	or.b16  	%rs309, %rs307, %rs308;
	or.b16  	%rs310, %rs205, %rs301;
	and.b16  	%rs311, %rs310, %rs304;
	and.b16  	%rs312, %rs205, %rs301;
	or.b16  	%rs313, %rs311, %rs312;
	xor.b64  	%rd140, %rd30, %rd109;
	cvt.u16.u64 	%rs314, %rd140;
	and.b16  	%rs315, %rs314, 1;
	xor.b16  	%rs316, %rs315, %rs313;
	xor.b16  	%rs317, %rs316, %rs309;
	xor.b16  	%rs318, %rs317, %rs221;
	xor.b16  	%rs319, %rs207, %rs317;
	or.b16  	%rs320, %rs318, %rs309;
	and.b16  	%rs321, %rs320, %rs221;
	and.b16  	%rs322, %rs318, %rs309;
	or.b16  	%rs323, %rs321, %rs322;
	or.b16  	%rs324, %rs203, %rs313;
	and.b16  	%rs325, %rs324, %rs316;
	and.b16  	%rs326, %rs203, %rs313;
	or.b16  	%rs327, %rs325, %rs326;
	xor.b64  	%rd141, %rd31, %rd108;
	cvt.u16.u64 	%rs328, %rd141;
	and.b16  	%rs329, %rs328, 1;
	xor.b16  	%rs330, %rs329, %rs327;
	xor.b16  	%rs331, %rs330, %rs323;
	xor.b16  	%rs332, %rs331, %rs219;
	xor.b16  	%rs333, %rs205, %rs331;
	or.b16  	%rs334, %rs332, %rs323;
	and.b16  	%rs335, %rs334, %rs219;
	and.b16  	%rs336, %rs332, %rs323;
	or.b16  	%rs337, %rs335, %rs336;
	or.b16  	%rs338, %rs201, %rs327;
	and.b16  	%rs339, %rs338, %rs330;
	and.b16  	%rs340, %rs201, %rs327;
	or.b16  	%rs341, %rs339, %rs340;
	xor.b64  	%rd142, %rd32, %rd107;
	cvt.u16.u64 	%rs342, %rd142;
	and.b16  	%rs343, %rs342, 1;
	xor.b16  	%rs344, %rs343, %rs341;
	xor.b16  	%rs345, %rs344, %rs337;
	xor.b16  	%rs346, %rs345, %rs217;
	xor.b16  	%rs347, %rs203, %rs345;
	or.b16  	%rs348, %rs346, %rs337;
	and.b16  	%rs349, %rs348, %rs217;
	and.b16  	%rs350, %rs346, %rs337;
	or.b16  	%rs351, %rs349, %rs350;
	or.b16  	%rs352, %rs199, %rs341;
	and.b16  	%rs353, %rs352, %rs344;
	and.b16  	%rs354, %rs199, %rs341;
	or.b16  	%rs355, %rs353, %rs354;
	xor.b64  	%rd143, %rd33, %rd106;
	cvt.u16.u64 	%rs356, %rd143;
	and.b16  	%rs357, %rs356, 1;
	xor.b16  	%rs358, %rs357, %rs355;
	xor.b16  	%rs359, %rs358, %rs351;
	xor.b64  	%rd144, %rd130, %rd44;
	cvt.u16.u64 	%rs360, %rd144;
	and.b16  	%rs361, %rs360, 1;
	or.b16  	%rs362, %rs361, %rs189;
	and.b16  	%rs363, %rs362, %rs244;
	xor.b16  	%rs364, %rs361, 1;
	and.b16  	%rs365, %rs364, %rs188;
	or.b16  	%rs366, %rs363, %rs365;
	xor.b16  	%rs367, %rs48, %rs187;
	xor.b16  	%rs368, %rs367, %rs366;
	xor.b16  	%rs369, %rs368, %rs262;
	xor.b16  	%rs370, %rs369, %rs207;
	or.b16  	%rs371, %rs370, %rs262;
	and.b16  	%rs372, %rs371, %rs207;
	and.b16  	%rs373, %rs370, %rs262;
	or.b16  	%rs374, %rs372, %rs373;
	or.b16  	%rs375, %rs187, %rs366;
	and.b16  	%rs376, %rs375, %rs368;
	and.b16  	%rs377, %rs187, %rs366;
	or.b16  	%rs378, %rs376, %rs377;
	xor.b16  	%rs379, %rs185, %rs49;
	and.b16  	%rs380, %rs379, 1;
	xor.b16  	%rs381, %rs380, %rs378;
	xor.b16  	%rs382, %rs374, %rs381;
	xor.b16  	%rs383, %rs382, %rs205;
	xor.b16  	%rs384, %rs233, %rs287;
	xor.b16  	%rs385, %rs384, %rs382;
	xor.b16  	%rs386, %rs241, %rs189;
	xor.b16  	%rs387, %rs386, %rs382;
	or.b16  	%rs388, %rs383, %rs374;
	and.b16  	%rs389, %rs388, %rs205;
	and.b16  	%rs390, %rs383, %rs374;
	or.b16  	%rs391, %rs389, %rs390;
	or.b16  	%rs392, %rs186, %rs378;
	and.b16  	%rs393, %rs392, %rs381;
	and.b16  	%rs394, %rs186, %rs378;
	or.b16  	%rs395, %rs393, %rs394;
	xor.b16  	%rs396, %rs183, %rs50;
	and.b16  	%rs397, %rs396, 1;
	xor.b16  	%rs398, %rs397, %rs395;
	xor.b16  	%rs399, %rs398, %rs391;
	xor.b16  	%rs400, %rs399, %rs203;
	or.b16  	%rs401, %rs400, %rs391;
	and.b16  	%rs402, %rs401, %rs203;
	and.b16  	%rs403, %rs400, %rs391;
	or.b16  	%rs404, %rs402, %rs403;
	or.b16  	%rs405, %rs184, %rs395;
	and.b16  	%rs406, %rs405, %rs398;
	and.b16  	%rs407, %rs184, %rs395;
	or.b16  	%rs408, %rs406, %rs407;
	xor.b16  	%rs409, %rs181, %rs51;
	and.b16  	%rs410, %rs409, 1;
	xor.b16  	%rs411, %rs410, %rs408;
	xor.b16  	%rs412, %rs411, %rs404;
	xor.b16  	%rs413, %rs412, %rs201;
	or.b16  	%rs414, %rs413, %rs404;
	and.b16  	%rs415, %rs414, %rs201;
	and.b16  	%rs416, %rs413, %rs404;
	or.b16  	%rs417, %rs415, %rs416;
	or.b16  	%rs418, %rs182, %rs408;
	and.b16  	%rs419, %rs418, %rs411;
	and.b16  	%rs420, %rs182, %rs408;
	or.b16  	%rs421, %rs419, %rs420;
	xor.b16  	%rs422, %rs179, %rs52;
	and.b16  	%rs423, %rs422, 1;
	xor.b16  	%rs424, %rs423, %rs421;
	xor.b16  	%rs425, %rs424, %rs417;
	xor.b16  	%rs426, %rs425, %rs199;
	or.b16  	%rs427, %rs426, %rs417;
	and.b16  	%rs428, %rs427, %rs199;
	and.b16  	%rs429, %rs426, %rs417;
	or.b16  	%rs430, %rs428, %rs429;
	or.b16  	%rs431, %rs180, %rs421;
	and.b16  	%rs432, %rs431, %rs424;
	and.b16  	%rs433, %rs180, %rs421;
	or.b16  	%rs434, %rs432, %rs433;
	xor.b16  	%rs435, %rs177, %rs53;
	and.b16  	%rs436, %rs435, 1;
	xor.b16  	%rs437, %rs436, %rs434;
	xor.b16  	%rs438, %rs437, %rs430;
	xor.b16  	%rs439, %rs438, %rs197;
	xor.b16  	%rs440, %rs438, %rs182;
	xor.b16  	%rs441, %rs440, %rs239;
	or.b16  	%rs442, %rs439, %rs430;
	and.b16  	%rs443, %rs442, %rs197;
	and.b16  	%rs444, %rs439, %rs430;
	or.b16  	%rs445, %rs443, %rs444;
	or.b16  	%rs446, %rs178, %rs434;
	and.b16  	%rs447, %rs446, %rs437;
	and.b16  	%rs448, %rs178, %rs434;
	or.b16  	%rs449, %rs447, %rs448;
	xor.b16  	%rs450, %rs175, %rs54;
	and.b16  	%rs451, %rs450, 1;
	xor.b16  	%rs452, %rs451, %rs449;
	xor.b16  	%rs453, %rs452, %rs445;
	xor.b16  	%rs454, %rs453, %rs195;
	xor.b16  	%rs455, %rs180, %rs317;
	xor.b16  	%rs456, %rs455, %rs453;
	or.b16  	%rs457, %rs454, %rs445;
	and.b16  	%rs458, %rs457, %rs195;
	and.b16  	%rs459, %rs454, %rs445;
	or.b16  	%rs460, %rs458, %rs459;
	or.b16  	%rs461, %rs176, %rs449;
	and.b16  	%rs462, %rs461, %rs452;
	and.b16  	%rs463, %rs176, %rs449;
	or.b16  	%rs464, %rs462, %rs463;
	xor.b64  	%rd145, %rd52, %rd1;
	cvt.u16.u64 	%rs465, %rd145;
	and.b16  	%rs466, %rs465, 1;
	xor.b16  	%rs467, %rs466, %rs464;
	xor.b16  	%rs468, %rs467, %rs460;
	xor.b16  	%rs469, %rs468, %rs193;
	xor.b16  	%rs470, %rs252, %rs235;
	xor.b16  	%rs471, %rs470, %rs256;
	or.b16  	%rs472, %rs471, %rs234;
	and.b16  	%rs473, %rs472, %rs256;
	and.b16  	%rs474, %rs471, %rs234;
	or.b16  	%rs475, %rs473, %rs474;
	xor.b16  	%rs476, %rs274, %rs475;
	xor.b16  	%rs477, %rs319, %rs476;
	or.b16  	%rs478, %rs274, %rs475;
	and.b16  	%rs479, %rs319, %rs478;
	and.b16  	%rs480, %rs274, %rs475;
	or.b16  	%rs481, %rs479, %rs480;
	xor.b16  	%rs482, %rs481, %rs287;
	xor.b16  	%rs483, %rs333, %rs482;
	or.b16  	%rs484, %rs481, %rs287;
	and.b16  	%rs485, %rs333, %rs484;
	and.b16  	%rs486, %rs481, %rs287;
	or.b16  	%rs487, %rs485, %rs486;
	xor.b16  	%rs488, %rs250, %rs243;
	xor.b16  	%rs489, %rs488, %rs182;
	xor.b16  	%rs490, %rs489, %rs438;
	xor.b16  	%rs491, %rs490, %rs239;
	or.b16  	%rs492, %rs491, %rs243;
	and.b16  	%rs493, %rs492, %rs441;
	and.b16  	%rs494, %rs491, %rs243;
	or.b16  	%rs495, %rs493, %rs494;
	xor.b64  	%rd146, %rd135, %rd68;
	cvt.u16.u64 	%rs496, %rd146;
	not.b16 	%rs497, %rs496;
	or.b16  	%rs498, %rs387, %rs496;
	and.b16  	%rs499, %rs498, %rs252;
	or.b16  	%rs500, %rs497, -2;
	and.b16  	%rs501, %rs387, %rs500;
	or.b16  	%rs502, %rs499, %rs501;
	xor.b16  	%rs503, %rs110, %rs477;
	xor.b16  	%rs504, %rs502, %rs503;
	or.b16  	%rs505, %rs502, %rs503;
	and.b16  	%rs506, %rs505, %rs477;
	and.b16  	%rs507, %rs504, %rs502;
	or.b16  	%rs508, %rs506, %rs507;
	xor.b16  	%rs509, %rs112, %rs483;
	xor.b16  	%rs510, %rs508, %rs509;
	xor.b16  	%rs511, %rs201, %rs186;
	xor.b16  	%rs512, %rs511, %rs225;
	xor.b16  	%rs513, %rs512, %rs413;
	xor.b16  	%rs514, %rs513, %rs510;
	xor.b16  	%rs515, %rs510, %rs246;
	xor.b16  	%rs516, %rs515, %rs186;
	xor.b16  	%rs517, %rs516, %rs412;
	or.b16  	%rs518, %rs517, %rs514;
	and.b16  	%rs519, %rs518, %rs225;
	and.b16  	%rs520, %rs517, %rs514;
	or.b16  	%rs521, %rs519, %rs520;
	xor.b16  	%rs522, %rs521, %rs297;
	xor.b16  	%rs523, %rs425, %rs184;
	xor.b16  	%rs524, %rs523, %rs522;
	or.b16  	%rs525, %rs508, %rs509;
	and.b16  	%rs526, %rs525, %rs483;
	and.b16  	%rs527, %rs510, %rs508;
	or.b16  	%rs528, %rs526, %rs527;
	xor.b16  	%rs529, %rs114, %rs528;
	xor.b16  	%rs530, %rs529, %rs524;
	xor.b16  	%rs531, %rs530, %rs487;
	xor.b16  	%rs532, %rs231, %rs400;
	xor.b16  	%rs533, %rs532, %rs531;
	xor.b16  	%rs534, %rs533, %rs345;
	xor.b16  	%rs535, %rs347, %rs531;
	or.b16  	%rs536, %rs535, %rs487;
	and.b16  	%rs537, %rs536, %rs347;
	and.b16  	%rs538, %rs535, %rs487;
	or.b16  	%rs539, %rs537, %rs538;
	or.b16  	%rs540, %rs524, %rs528;
	and.b16  	%rs541, %rs530, %rs540;
	and.b16  	%rs542, %rs524, %rs528;
	or.b16  	%rs543, %rs541, %rs542;
	xor.b16  	%rs544, %rs441, %rs116;
	xor.b16  	%rs545, %rs544, %rs543;
	xor.b16  	%rs546, %rs545, %rs539;
	xor.b16  	%rs547, %rs229, %rs413;
	xor.b16  	%rs548, %rs547, %rs546;
	xor.b16  	%rs549, %rs548, %rs359;
	xor.b64  	%rd147, %rd134, %rd87;
	cvt.u16.u64 	%rs550, %rd147;
	not.b16 	%rs551, %rs550;
	or.b16  	%rs552, %rs385, %rs550;
	and.b16  	%rs553, %rs552, %rs250;
	or.b16  	%rs554, %rs551, -2;
	and.b16  	%rs555, %rs385, %rs554;
	or.b16  	%rs556, %rs553, %rs555;
	xor.b16  	%rs557, %rs146, %rs534;
	xor.b16  	%rs558, %rs557, %rs556;
	xor.b16  	%rs559, %rs558, %rs495;
	xor.b16  	%rs560, %rs180, %rs559;
	xor.b16  	%rs561, %rs560, %rs195;
	xor.b16  	%rs562, %rs561, %rs221;
	xor.b16  	%rs563, %rs562, %rs454;
	xor.b16  	%rs564, %rs563, %rs318;
	or.b16  	%rs565, %rs564, %rs495;
	and.b16  	%rs566, %rs565, %rs456;
	and.b16  	%rs567, %rs564, %rs495;
	or.b16  	%rs568, %rs566, %rs567;
	or.b16  	%rs569, %rs556, %rs534;
	and.b16  	%rs570, %rs569, %rs558;
	and.b16  	%rs571, %rs556, %rs534;
	or.b16  	%rs572, %rs570, %rs571;
	xor.b16  	%rs573, %rs549, %rs148;
	xor.b16  	%rs574, %rs573, %rs572;
	xor.b16  	%rs575, %rs574, %rs568;
	xor.b16  	%rs576, %rs575, %rs211;
	xor.b16  	%rs577, %rs576, %rs178;
	xor.b16  	%rs578, %rs577, %rs193;
	xor.b16  	%rs579, %rs578, %rs219;
	xor.b16  	%rs580, %rs579, %rs469;
	xor.b16  	%rs581, %rs580, %rs332;
	xor.b16  	%rs582, %rs82, %rs248;
	or.b16  	%rs583, %rs582, %rs581;
	and.b16  	%rs584, %rs248, %rs583;
	xor.b16  	%rs585, %rs247, %rs242;
	and.b16  	%rs586, %rs585, 1;
	xor.b16  	%rs587, %rs287, %rs178;
	or.b16  	%rs588, %rs587, %rs279;
	and.b16  	%rs589, %rs588, %rs178;
	and.b16  	%rs590, %rs587, %rs279;
	or.b16  	%rs591, %rs589, %rs590;
	or.b16  	%rs592, %rs229, %rs283;
	and.b16  	%rs593, %rs592, %rs286;
	and.b16  	%rs594, %rs283, %rs228;
	or.b16  	%rs595, %rs593, %rs594;
	xor.b64  	%rd148, %rd132, %rd22;
	cvt.u16.u64 	%rs596, %rd148;
	and.b16  	%rs597, %rs596, 1;
	or.b16  	%rs598, %rs597, %rs211;
	and.b16  	%rs599, %rs598, %rs247;
	xor.b16  	%rs600, %rs597, 1;
	and.b16  	%rs601, %rs600, %rs210;
	or.b16  	%rs602, %rs599, %rs601;
	xor.b16  	%rs603, %rs359, %rs215;
	xor.b16  	%rs604, %rs201, %rs359;
	or.b16  	%rs605, %rs603, %rs351;
	and.b16  	%rs606, %rs605, %rs215;
	and.b16  	%rs607, %rs603, %rs351;
	or.b16  	%rs608, %rs606, %rs607;
	or.b16  	%rs609, %rs197, %rs355;
	and.b16  	%rs610, %rs609, %rs358;
	and.b16  	%rs611, %rs197, %rs355;
	or.b16  	%rs612, %rs610, %rs611;
	xor.b64  	%rd149, %rd34, %rd105;
	cvt.u16.u64 	%rs613, %rd149;
	and.b16  	%rs614, %rs613, 1;
	xor.b16  	%rs615, %rs614, %rs612;
	xor.b16  	%rs616, %rs615, %rs608;
	xor.b16  	%rs617, %rs616, %rs199;
	or.b16  	%rs618, %rs195, %rs612;
	and.b16  	%rs619, %rs618, %rs615;
	and.b16  	%rs620, %rs195, %rs612;
	or.b16  	%rs621, %rs619, %rs620;
	xor.b64  	%rd150, %rd35, %rd104;
	cvt.u16.u64 	%rs622, %rd150;
	and.b16  	%rs623, %rs622, 1;
	xor.b16  	%rs624, %rs623, %rs621;
	or.b16  	%rs625, %rs621, %rs193;
	and.b16  	%rs626, %rs625, %rs624;
	and.b16  	%rs627, %rs621, %rs193;
	or.b16  	%rs628, %rs626, %rs627;
	xor.b64  	%rd151, %rd36, %rd103;
	cvt.u16.u64 	%rs629, %rd151;
	and.b16  	%rs630, %rs629, 1;
	xor.b16  	%rs631, %rs630, %rs628;
	or.b16  	%rs632, %rs628, %rs191;
	and.b16  	%rs633, %rs632, %rs631;
	and.b16  	%rs634, %rs628, %rs191;
	or.b16  	%rs635, %rs633, %rs634;
	xor.b16  	%rs636, %rs178, %rs331;
	xor.b16  	%rs637, %rs636, %rs468;
	or.b16  	%rs638, %rs469, %rs460;
	and.b16  	%rs639, %rs638, %rs193;
	and.b16  	%rs640, %rs469, %rs460;
	or.b16  	%rs641, %rs639, %rs640;
	or.b16  	%rs642, %rs174, %rs464;
	and.b16  	%rs643, %rs642, %rs467;
	and.b16  	%rs644, %rs174, %rs464;
	or.b16  	%rs645, %rs643, %rs644;
	xor.b16  	%rs646, %rs399, %rs187;
	xor.b16  	%rs647, %rs646, %rs504;
	xor.b16  	%rs648, %rs186, %rs510;
	xor.b16  	%rs649, %rs648, %rs412;
	xor.b16  	%rs650, %rs535, %rs176;
	xor.b16  	%rs651, %rs591, %rs203;
	xor.b16  	%rs652, %rs651, %rs531;
	xor.b16  	%rs653, %rs652, %rs345;
	or.b16  	%rs654, %rs650, %rs591;
	and.b16  	%rs655, %rs654, %rs176;
	and.b16  	%rs656, %rs650, %rs591;
	or.b16  	%rs657, %rs655, %rs656;
	xor.b16  	%rs658, %rs6, %rs653;
	xor.b16  	%rs659, %rs658, %rs595;
	or.b16  	%rs660, %rs658, %rs595;
	and.b16  	%rs661, %rs660, %rs653;
	and.b16  	%rs662, %rs659, %rs595;
	or.b16  	%rs663, %rs661, %rs662;
	xor.b16  	%rs664, %rs604, %rs546;
	xor.b16  	%rs665, %rs664, %rs174;
	xor.b16  	%rs666, %rs657, %rs201;
	xor.b16  	%rs667, %rs666, %rs546;
	xor.b16  	%rs668, %rs667, %rs359;
	or.b16  	%rs669, %rs665, %rs657;
	and.b16  	%rs670, %rs669, %rs174;
	and.b16  	%rs671, %rs665, %rs657;
	or.b16  	%rs672, %rs670, %rs671;
	xor.b16  	%rs673, %rs663, %rs8;
	xor.b16  	%rs674, %rs673, %rs668;
	xor.b16  	%rs675, %rs674, %rs243;
	or.b16  	%rs676, %rs675, %rs586;
	and.b16  	%rs677, %rs676, %rs674;
	and.b16  	%rs678, %rs675, %rs586;
	or.b16  	%rs679, %rs677, %rs678;
	or.b16  	%rs680, %rs674, %rs663;
	and.b16  	%rs681, %rs680, %rs668;
	and.b16  	%rs682, %rs674, %rs663;
	or.b16  	%rs683, %rs681, %rs682;
	or.b16  	%rs684, %rs664, %rs539;
	and.b16  	%rs685, %rs684, %rs604;
	and.b16  	%rs686, %rs664, %rs539;
	or.b16  	%rs687, %rs685, %rs686;
	or.b16  	%rs688, %rs543, %rs441;
	and.b16  	%rs689, %rs545, %rs688;
	and.b16  	%rs690, %rs543, %rs441;
	or.b16  	%rs691, %rs689, %rs690;
	xor.b16  	%rs692, %rs456, %rs118;
	xor.b16  	%rs693, %rs692, %rs691;
	xor.b16  	%rs694, %rs693, %rs687;
	xor.b16  	%rs695, %rs617, %rs694;
	xor.b16  	%rs696, %rs659, %rs426;
	xor.b16  	%rs697, %rs696, %rs616;
	xor.b16  	%rs698, %rs697, %rs694;
	xor.b16  	%rs699, %rs695, %rs672;
	xor.b16  	%rs700, %rs10, %rs683;
	xor.b16  	%rs701, %rs700, %rs699;
	or.b16  	%rs702, %rs701, %rs683;
	and.b16  	%rs703, %rs702, %rs699;
	and.b16  	%rs704, %rs701, %rs683;
	or.b16  	%rs705, %rs703, %rs704;
	xor.b16  	%rs706, %rs11, %rs226;
	and.b16  	%rs707, %rs706, 1;
	xor.b16  	%rs708, %rs707, %rs705;
	or.b16  	%rs709, %rs705, %rs227;
	and.b16  	%rs710, %rs709, %rs708;
	and.b16  	%rs711, %rs705, %rs227;
	or.b16  	%rs712, %rs710, %rs711;
	or.b16  	%rs713, %rs695, %rs687;
	and.b16  	%rs714, %rs713, %rs617;
	and.b16  	%rs715, %rs695, %rs687;
	or.b16  	%rs716, %rs714, %rs715;
	or.b16  	%rs717, %rs691, %rs456;
	and.b16  	%rs718, %rs693, %rs717;
	and.b16  	%rs719, %rs691, %rs456;
	or.b16  	%rs720, %rs718, %rs719;
	xor.b16  	%rs721, %rs637, %rs120;
	xor.b16  	%rs722, %rs721, %rs720;
	xor.b16  	%rs723, %rs722, %rs716;
	or.b16  	%rs724, %rs720, %rs637;
	and.b16  	%rs725, %rs722, %rs724;
	and.b16  	%rs726, %rs720, %rs637;
	or.b16  	%rs727, %rs725, %rs726;
	xor.b16  	%rs728, %rs195, %rs180;
	xor.b16  	%rs729, %rs728, %rs221;
	xor.b16  	%rs730, %rs701, %rs454;
	xor.b16  	%rs731, %rs730, %rs729;
	xor.b16  	%rs732, %rs731, %rs318;
	xor.b16  	%rs733, %rs732, %rs559;
	xor.b16  	%rs734, %rs559, %rs679;
	xor.b16  	%rs735, %rs734, %rs180;
	xor.b16  	%rs736, %rs735, %rs195;
	xor.b16  	%rs737, %rs736, %rs221;
	xor.b16  	%rs738, %rs737, %rs454;
	xor.b16  	%rs739, %rs738, %rs318;
	or.b16  	%rs740, %rs733, %rs679;
	and.b16  	%rs741, %rs740, %rs701;
	and.b16  	%rs742, %rs733, %rs679;
	or.b16  	%rs743, %rs741, %rs742;
	xor.b16  	%rs744, %rs26, %rs739;
	xor.b16  	%rs745, %rs744, %rs602;
	xor.b16  	%rs746, %rs745, %rs241;
	or.b16  	%rs747, %rs744, %rs602;
	and.b16  	%rs748, %rs747, %rs739;
	and.b16  	%rs749, %rs745, %rs602;
	or.b16  	%rs750, %rs748, %rs749;
	xor.b16  	%rs751, %rs193, %rs178;
	xor.b16  	%rs752, %rs751, %rs219;
	xor.b16  	%rs753, %rs752, %rs469;
	xor.b16  	%rs754, %rs753, %rs332;
	xor.b16  	%rs755, %rs754, %rs575;
	xor.b16  	%rs756, %rs755, %rs227;
	xor.b16  	%rs757, %rs575, %rs743;
	xor.b16  	%rs758, %rs757, %rs178;
	xor.b16  	%rs759, %rs758, %rs193;
	xor.b16  	%rs760, %rs759, %rs219;
	xor.b16  	%rs761, %rs760, %rs469;
	xor.b16  	%rs762, %rs761, %rs332;
	or.b16  	%rs763, %rs756, %rs743;
	and.b16  	%rs764, %rs763, %rs227;
	and.b16  	%rs765, %rs756, %rs743;
	or.b16  	%rs766, %rs764, %rs765;
	xor.b16  	%rs767, %rs766, %rs241;
	xor.b16  	%rs768, %rs28, %rs762;
	xor.b16  	%rs769, %rs768, %rs750;
	xor.b16  	%rs770, %rs769, %rs647;
	or.b16  	%rs771, %rs768, %rs750;
	and.b16  	%rs772, %rs771, %rs762;
	and.b16  	%rs773, %rs769, %rs750;
	or.b16  	%rs774, %rs772, %rs773;
	xor.b16  	%rs775, %rs767, %rs30;
	xor.b16  	%rs776, %rs775, %rs774;
	xor.b16  	%rs777, %rs514, %rs225;
	xor.b16  	%rs778, %rs777, %rs776;
	or.b16  	%rs779, %rs774, %rs775;
	and.b16  	%rs780, %rs779, %rs767;
	and.b16  	%rs781, %rs776, %rs774;
	or.b16  	%rs782, %rs780, %rs781;
	or.b16  	%rs783, %rs755, %rs568;
	and.b16  	%rs784, %rs783, %rs637;
	and.b16  	%rs785, %rs755, %rs568;
	or.b16  	%rs786, %rs784, %rs785;
	not.b16 	%rs787, %rs582;
	and.b16  	%rs788, %rs584, 1;
	or.b16  	%rs789, %rs787, -2;
	and.b16  	%rs790, %rs581, %rs789;
	or.b16  	%rs791, %rs788, %rs790;
	xor.b16  	%rs792, %rs83, %rs746;
	xor.b16  	%rs793, %rs792, %rs791;
	or.b16  	%rs794, %rs791, %rs746;
	and.b16  	%rs795, %rs794, %rs793;
	and.b16  	%rs796, %rs791, %rs746;
	or.b16  	%rs797, %rs795, %rs796;
	xor.b16  	%rs798, %rs85, %rs770;
	xor.b16  	%rs799, %rs798, %rs797;
	or.b16  	%rs800, %rs797, %rs770;
	and.b16  	%rs801, %rs800, %rs799;
	and.b16  	%rs802, %rs797, %rs770;
	or.b16  	%rs803, %rs801, %rs802;
	xor.b16  	%rs804, %rs87, %rs778;
	xor.b16  	%rs805, %rs804, %rs803;
	or.b16  	%rs806, %rs803, %rs778;
	and.b16  	%rs807, %rs806, %rs805;
	and.b16  	%rs808, %rs803, %rs778;
	or.b16  	%rs809, %rs807, %rs808;
	or.b16  	%rs810, %rs572, %rs549;
	and.b16  	%rs811, %rs574, %rs810;
	and.b16  	%rs812, %rs572, %rs549;
	or.b16  	%rs813, %rs811, %rs812;
	xor.b16  	%rs814, %rs698, %rs150;
	xor.b16  	%rs815, %rs814, %rs813;
	xor.b16  	%rs816, %rs815, %rs786;
	xor.b16  	%rs817, %rs176, %rs345;
	xor.b16  	%rs818, %rs817, %rs241;
	xor.b16  	%rs819, %rs818, %rs816;
	xor.b16  	%rs820, %rs819, %rs191;
	xor.b16  	%rs821, %rs816, %rs241;
	xor.b16  	%rs822, %rs819, %rs641;
	or.b16  	%rs823, %rs820, %rs641;
	and.b16  	%rs824, %rs823, %rs191;
	and.b16  	%rs825, %rs820, %rs641;
	or.b16  	%rs826, %rs824, %rs825;
	xor.b16  	%rs827, %rs56, %rs645;
	xor.b16  	%rs828, %rs827, %rs822;
	xor.b16  	%rs829, %rs828, %rs695;
	or.b16  	%rs830, %rs829, %rs672;
	and.b16  	%rs831, %rs830, %rs828;
	and.b16  	%rs832, %rs829, %rs672;
	or.b16  	%rs833, %rs831, %rs832;
	xor.b16  	%rs834, %rs833, %rs708;
	xor.b16  	%rs835, %rs197, %rs213;
	xor.b16  	%rs836, %rs835, %rs723;
	xor.b16  	%rs837, %rs836, %rs834;
	xor.b16  	%rs838, %rs674, %rs438;
	xor.b16  	%rs839, %rs838, %rs834;
	xor.b16  	%rs840, %rs834, %rs723;
	xor.b16  	%rs841, %rs723, %rs197;
	xor.b16  	%rs842, %rs841, %rs834;
	xor.b16  	%rs843, %rs842, %rs624;
	or.b16  	%rs844, %rs843, %rs837;
	and.b16  	%rs845, %rs844, %rs213;
	and.b16  	%rs846, %rs843, %rs837;
	or.b16  	%rs847, %rs845, %rs846;
	xor.b16  	%rs848, %rs847, %rs631;
	xor.b16  	%rs849, %rs848, %rs195;
	or.b16  	%rs850, %rs828, %rs645;
	and.b16  	%rs851, %rs850, %rs822;
	and.b16  	%rs852, %rs828, %rs645;
	or.b16  	%rs853, %rs851, %rs852;
	or.b16  	%rs854, %rs834, %rs716;
	and.b16  	%rs855, %rs854, %rs840;
	and.b16  	%rs856, %rs834, %rs716;
	or.b16  	%rs857, %rs855, %rs856;
	or.b16  	%rs858, %rs786, %rs241;
	and.b16  	%rs859, %rs821, %rs858;
	and.b16  	%rs860, %rs786, %rs241;
	or.b16  	%rs861, %rs859, %rs860;
	xor.b16  	%rs862, %rs727, %rs122;
	xor.b16  	%rs863, %rs862, %rs821;
	xor.b16  	%rs864, %rs863, %rs857;
	xor.b16  	%rs865, %rs849, %rs864;
	xor.b16  	%rs866, %rs730, %rs848;
	xor.b16  	%rs867, %rs866, %rs864;
	or.b16  	%rs868, %rs865, %rs857;
	and.b16  	%rs869, %rs868, %rs849;
	and.b16  	%rs870, %rs865, %rs857;
	or.b16  	%rs871, %rs869, %rs870;
	xor.b16  	%rs872, %rs730, %rs209;
	xor.b16  	%rs873, %rs872, %rs254;
	xor.b16  	%rs874, %rs873, %rs793;
	xor.b16  	%rs875, %rs874, %rs848;
	xor.b16  	%rs876, %rs875, %rs864;
	or.b16  	%rs877, %rs876, %rs237;
	and.b16  	%rs878, %rs877, %rs867;
	and.b16  	%rs879, %rs876, %rs237;
	or.b16  	%rs880, %rs878, %rs879;
	xor.b16  	%rs881, %rs880, %rs799;
	xor.b16  	%rs882, %rs207, %rs227;
	xor.b16  	%rs883, %rs882, %rs468;
	xor.b16  	%rs884, %rs883, %rs370;
	xor.b16  	%rs885, %rs884, %rs881;
	xor.b16  	%rs886, %rs369, %rs881;
	xor.b16  	%rs887, %rs468, %rs227;
	xor.b16  	%rs888, %rs886, %rs887;
	or.b16  	%rs889, %rs880, %rs369;
	and.b16  	%rs890, %rs886, %rs889;
	and.b16  	%rs891, %rs880, %rs369;
	or.b16  	%rs892, %rs890, %rs891;
	xor.b16  	%rs893, %rs382, %rs805;
	xor.b16  	%rs894, %rs893, %rs892;
	or.b16  	%rs895, %rs892, %rs382;
	and.b16  	%rs896, %rs895, %rs894;
	and.b16  	%rs897, %rs892, %rs382;
	or.b16  	%rs898, %rs896, %rs897;
	or.b16  	%rs899, %rs821, %rs727;
	and.b16  	%rs900, %rs863, %rs899;
	and.b16  	%rs901, %rs821, %rs727;
	or.b16  	%rs902, %rs900, %rs901;
	or.b16  	%rs903, %rs813, %rs698;
	and.b16  	%rs904, %rs815, %rs903;
	and.b16  	%rs905, %rs813, %rs698;
	or.b16  	%rs906, %rs904, %rs905;
	xor.b16  	%rs907, %rs906, %rs152;
	xor.b16  	%rs908, %rs907, %rs839;
	xor.b16  	%rs909, %rs908, %rs861;
	xor.b16  	%rs910, %rs174, %rs359;
	xor.b16  	%rs911, %rs910, %rs647;
	xor.b16  	%rs912, %rs911, %rs909;
	xor.b16  	%rs913, %rs909, %rs647;
	xor.b16  	%rs914, %rs912, %rs826;
	xor.b16  	%rs915, %rs58, %rs853;
	xor.b16  	%rs916, %rs915, %rs914;
	xor.b16  	%rs917, %rs916, %rs834;
	or.b16  	%rs918, %rs917, %rs833;
	and.b16  	%rs919, %rs918, %rs916;
	and.b16  	%rs920, %rs917, %rs833;
	or.b16  	%rs921, %rs919, %rs920;
	xor.b16  	%rs922, %rs921, %rs865;
	xor.b16  	%rs923, %rs12, %rs712;
	xor.b16  	%rs924, %rs923, %rs922;
	xor.b16  	%rs925, %rs924, %rs241;
	xor.b16  	%rs926, %rs894, %rs819;
	xor.b16  	%rs927, %rs926, %rs924;
	or.b16  	%rs928, %rs925, %rs766;
	and.b16  	%rs929, %rs928, %rs924;
	and.b16  	%rs930, %rs925, %rs766;
	or.b16  	%rs931, %rs929, %rs930;
	or.b16  	%rs932, %rs924, %rs712;
	and.b16  	%rs933, %rs932, %rs922;
	and.b16  	%rs934, %rs924, %rs712;
	or.b16  	%rs935, %rs933, %rs934;
	xor.b16  	%rs936, %rs782, %rs32;
	xor.b16  	%rs937, %rs936, %rs931;
	xor.b16  	%rs938, %rs937, %rs647;
	xor.b16  	%rs939, %rs938, %rs522;
	or.b16  	%rs940, %rs916, %rs853;
	and.b16  	%rs941, %rs940, %rs914;
	and.b16  	%rs942, %rs916, %rs853;
	or.b16  	%rs943, %rs941, %rs942;
	or.b16  	%rs944, %rs861, %rs647;
	and.b16  	%rs945, %rs913, %rs944;
	and.b16  	%rs946, %rs861, %rs647;
	or.b16  	%rs947, %rs945, %rs946;
	xor.b16  	%rs948, %rs89, %rs809;
	xor.b16  	%rs949, %rs948, %rs939;
	xor.b16  	%rs950, %rs399, %rs898;
	xor.b16  	%rs951, %rs950, %rs949;
	or.b16  	%rs952, %rs898, %rs399;
	and.b16  	%rs953, %rs951, %rs952;
	and.b16  	%rs954, %rs898, %rs399;
	or.b16  	%rs955, %rs953, %rs954;
	or.b16  	%rs956, %rs939, %rs809;
	and.b16  	%rs957, %rs949, %rs956;
	and.b16  	%rs958, %rs939, %rs809;
	or.b16  	%rs959, %rs957, %rs958;
	xor.b16  	%rs960, %rs91, %rs256;
	xor.b16  	%rs961, %rs960, %rs959;
	xor.b16  	%rs962, %rs412, %rs955;
	xor.b16  	%rs963, %rs962, %rs961;
	or.b16  	%rs964, %rs955, %rs412;
	and.b16  	%rs965, %rs964, %rs963;
	and.b16  	%rs966, %rs955, %rs412;
	or.b16  	%rs967, %rs965, %rs966;
	or.b16  	%rs968, %rs959, %rs256;
	and.b16  	%rs969, %rs968, %rs961;
	and.b16  	%rs970, %rs959, %rs256;
	or.b16  	%rs971, %rs969, %rs970;
	xor.b16  	%rs972, %rs93, %rs319;
	xor.b16  	%rs973, %rs972, %rs971;
	xor.b16  	%rs974, %rs967, %rs425;
	xor.b16  	%rs975, %rs974, %rs973;
	or.b16  	%rs976, %rs967, %rs425;
	and.b16  	%rs977, %rs975, %rs976;
	and.b16  	%rs978, %rs967, %rs425;
	or.b16  	%rs979, %rs977, %rs978;
	or.b16  	%rs980, %rs971, %rs319;
	and.b16  	%rs981, %rs980, %rs973;
	and.b16  	%rs982, %rs971, %rs319;
	or.b16  	%rs983, %rs981, %rs982;
	xor.b16  	%rs984, %rs95, %rs333;
	xor.b16  	%rs985, %rs984, %rs983;
	xor.b16  	%rs986, %rs438, %rs985;
	xor.b16  	%rs987, %rs986, %rs979;
	or.b16  	%rs988, %rs979, %rs438;
	and.b16  	%rs989, %rs988, %rs987;
	and.b16  	%rs990, %rs979, %rs438;
	or.b16  	%rs991, %rs989, %rs990;
	or.b16  	%rs992, %rs983, %rs333;
	and.b16  	%rs993, %rs992, %rs985;
	and.b16  	%rs994, %rs983, %rs333;
	or.b16  	%rs995, %rs993, %rs994;
	xor.b16  	%rs996, %rs97, %rs347;
	xor.b16  	%rs997, %rs996, %rs995;
	xor.b16  	%rs998, %rs997, %rs453;
	xor.b16  	%rs999, %rs998, %rs991;
	or.b16  	%rs1000, %rs991, %rs453;
	and.b16  	%rs1001, %rs999, %rs1000;
	and.b16  	%rs1002, %rs991, %rs453;
	or.b16  	%rs1003, %rs1001, %rs1002;
	or.b16  	%rs1004, %rs995, %rs347;
	and.b16  	%rs1005, %rs1004, %rs997;
	and.b16  	%rs1006, %rs995, %rs347;
	or.b16  	%rs1007, %rs1005, %rs1006;
	xor.b16  	%rs1008, %rs98, %rs604;
	xor.b16  	%rs1009, %rs1008, %rs1007;
	xor.b16  	%rs1010, %rs468, %rs1009;
	xor.b16  	%rs1011, %rs1010, %rs1003;
	or.b16  	%rs1012, %rs1003, %rs468;
	and.b16  	%rs1013, %rs1012, %rs1011;
	and.b16  	%rs1014, %rs1003, %rs468;
	or.b16  	%rs1015, %rs1013, %rs1014;
	or.b16  	%rs1016, %rs1007, %rs604;
	and.b16  	%rs1017, %rs1016, %rs1009;
	and.b16  	%rs1018, %rs1007, %rs604;
	or.b16  	%rs1019, %rs1017, %rs1018;
	xor.b16  	%rs1020, %rs100, %rs617;
	xor.b16  	%rs1021, %rs1020, %rs1019;
	xor.b16  	%rs1022, %rs191, %rs1015;
	xor.b16  	%rs1023, %rs1022, %rs820;
	xor.b16  	%rs1024, %rs1023, %rs1021;
	or.b16  	%rs1025, %rs1019, %rs617;
	and.b16  	%rs1026, %rs1025, %rs1021;
	and.b16  	%rs1027, %rs1019, %rs617;
	or.b16  	%rs1028, %rs1026, %rs1027;
	xor.b16  	%rs1029, %rs102, %rs840;
	xor.b16  	%rs1030, %rs1029, %rs1028;
	xor.b16  	%rs1031, %rs912, %rs233;
	xor.b16  	%rs1032, %rs1031, %rs215;
	xor.b16  	%rs1033, %rs1032, %rs1030;
	xor.b16  	%rs1034, %rs215, %rs912;
	xor.b16  	%rs1035, %rs1034, %rs1030;
	xor.b16  	%rs1036, %rs1030, %rs912;
	and.b16  	%rs1037, %rs1033, %rs233;
	xor.b64  	%rd152, %rd18, %rd114;
	cvt.u16.u64 	%rs1038, %rd152;
	and.b16  	%rs1039, %rs1038, 1;
	xor.b16  	%rs1040, %rs1039, %rs1035;
	or.b16  	%rs1041, %rs1040, %rs213;
	and.b16  	%rs1042, %rs1041, %rs1035;
	and.b16  	%rs1043, %rs1040, %rs213;
	or.b16  	%rs1044, %rs1042, %rs1043;
	and.b16  	%rs1045, %rs1036, %rs912;
	xor.b16  	%rs1046, %rs77, %rs1036;
	and.b16  	%rs1047, %rs1046, %rs1036;
	or.b16  	%rs1048, %rs1028, %rs840;
	and.b16  	%rs1049, %rs1048, %rs1030;
	and.b16  	%rs1050, %rs1028, %rs840;
	or.b16  	%rs1051, %rs1049, %rs1050;
	xor.b16  	%rs1052, %rs849, %rs104;
	xor.b16  	%rs1053, %rs1052, %rs1051;
	or.b16  	%rs1054, %rs1051, %rs849;
	and.b16  	%rs1055, %rs1053, %rs1054;
	and.b16  	%rs1056, %rs1051, %rs849;
	or.b16  	%rs1057, %rs1055, %rs1056;
	xor.b16  	%rs1058, %rs902, %rs124;
	xor.b16  	%rs1059, %rs1058, %rs913;
	xor.b16  	%rs1060, %rs1059, %rs871;
	xor.b16  	%rs1061, %rs193, %rs885;
	xor.b16  	%rs1062, %rs1061, %rs1060;
	xor.b16  	%rs1063, %rs1060, %rs885;
	or.b16  	%rs1064, %rs888, %rs871;
	and.b16  	%rs1065, %rs1063, %rs1064;
	and.b16  	%rs1066, %rs888, %rs871;
	or.b16  	%rs1067, %rs1065, %rs1066;
	xor.b16  	%rs1068, %rs1057, %rs106;
	xor.b16  	%rs1069, %rs1068, %rs1063;
	or.b16  	%rs1070, %rs1063, %rs1057;
	and.b16  	%rs1071, %rs1069, %rs1070;
	and.b16  	%rs1072, %rs1063, %rs1057;
	or.b16  	%rs1073, %rs1071, %rs1072;
	or.b16  	%rs1074, %rs913, %rs902;
	and.b16  	%rs1075, %rs1059, %rs1074;
	and.b16  	%rs1076, %rs913, %rs902;
	or.b16  	%rs1077, %rs1075, %rs1076;
	or.b16  	%rs1078, %rs839, %rs906;
	and.b16  	%rs1079, %rs908, %rs1078;
	and.b16  	%rs1080, %rs839, %rs906;
	or.b16  	%rs1081, %rs1079, %rs1080;
	xor.b16  	%rs1082, %rs867, %rs154;
	xor.b16  	%rs1083, %rs1082, %rs1081;
	xor.b16  	%rs1084, %rs1083, %rs947;
	xor.b16  	%rs1085, %rs829, %rs514;
	xor.b16  	%rs1086, %rs1085, %rs694;
	xor.b16  	%rs1087, %rs1086, %rs199;
	xor.b16  	%rs1088, %rs1087, %rs963;
	xor.b16  	%rs1089, %rs1088, %rs1084;
	xor.b16  	%rs1090, %rs225, %rs829;
	xor.b16  	%rs1091, %rs1090, %rs694;
	xor.b16  	%rs1092, %rs1091, %rs199;
	xor.b16  	%rs1093, %rs1092, %rs1084;
	xor.b16  	%rs1094, %rs1093, %rs514;
	xor.b16  	%rs1095, %rs514, %rs1084;
	xor.b16  	%rs1096, %rs1095, %rs225;
	xor.b16  	%rs1097, %rs828, %rs616;
	xor.b16  	%rs1098, %rs1097, %rs1045;
	xor.b16  	%rs1099, %rs1098, %rs1053;
	xor.b16  	%rs1100, %rs1099, %rs1084;
	xor.b16  	%rs1101, %rs777, %rs1100;
	xor.b16  	%rs1102, %rs1095, %rs1092;
	or.b16  	%rs1103, %rs1102, %rs1045;
	and.b16  	%rs1104, %rs1103, %rs1101;
	and.b16  	%rs1105, %rs1102, %rs1045;
	or.b16  	%rs1106, %rs1104, %rs1105;
	xor.b16  	%rs1107, %rs1106, %rs1069;
	or.b16  	%rs1108, %rs947, %rs649;
	and.b16  	%rs1109, %rs1096, %rs1108;
	and.b16  	%rs1110, %rs947, %rs649;
	or.b16  	%rs1111, %rs1109, %rs1110;
	xor.b16  	%rs1112, %rs79, %rs1047;
	xor.b16  	%rs1113, %rs1112, %rs1101;
	or.b16  	%rs1114, %rs1101, %rs1047;
	and.b16  	%rs1115, %rs1113, %rs1114;
	and.b16  	%rs1116, %rs1101, %rs1047;
	or.b16  	%rs1117, %rs1115, %rs1116;
	xor.b16  	%rs1118, %rs1077, %rs126;
	xor.b16  	%rs1119, %rs1118, %rs1096;
	xor.b16  	%rs1120, %rs1119, %rs1067;
	xor.b16  	%rs1121, %rs191, %rs927;
	xor.b16  	%rs1122, %rs1121, %rs1120;
	xor.b16  	%rs1123, %rs1120, %rs927;
	or.b16  	%rs1124, %rs1067, %rs927;
	and.b16  	%rs1125, %rs1123, %rs1124;
	and.b16  	%rs1126, %rs1067, %rs927;
	or.b16  	%rs1127, %rs1125, %rs1126;
	xor.b16  	%rs1128, %rs108, %rs1073;
	or.b16  	%rs1129, %rs1096, %rs1077;
	and.b16  	%rs1130, %rs1119, %rs1129;
	and.b16  	%rs1131, %rs1096, %rs1077;
	or.b16  	%rs1132, %rs1130, %rs1131;
	or.b16  	%rs1133, %rs1081, %rs867;
	and.b16  	%rs1134, %rs1083, %rs1133;
	and.b16  	%rs1135, %rs1081, %rs867;
	or.b16  	%rs1136, %rs1134, %rs1135;
	xor.b16  	%rs1137, %rs886, %rs156;
	xor.b16  	%rs1138, %rs1137, %rs1136;
	xor.b16  	%rs1139, %rs1138, %rs1111;
	xor.b16  	%rs1140, %rs229, %rs917;
	xor.b16  	%rs1141, %rs1140, %rs837;
	xor.b16  	%rs1142, %rs1141, %rs522;
	xor.b16  	%rs1143, %rs1142, %rs834;
	xor.b16  	%rs1144, %rs1143, %rs1139;
	xor.b16  	%rs1145, %rs1144, %rs1107;
	xor.b16  	%rs1146, %rs213, %rs917;
	xor.b16  	%rs1147, %rs1146, %rs522;
	xor.b16  	%rs1148, %rs1147, %rs834;
	xor.b16  	%rs1149, %rs1148, %rs1139;
	xor.b16  	%rs1150, %rs1149, %rs837;
	xor.b16  	%rs1151, %rs1139, %rs522;
	xor.b16  	%rs1152, %rs213, %rs837;
	xor.b16  	%rs1153, %rs1152, %rs522;
	xor.b16  	%rs1154, %rs1153, %rs834;
	xor.b16  	%rs1155, %rs1154, %rs1139;
	xor.b16  	%rs1156, %rs1155, %rs1107;
	xor.b16  	%rs1157, %rs1156, %rs917;
	xor.b16  	%rs1158, %rs1148, %rs837;
	xor.b16  	%rs1159, %rs1158, %rs1139;
	or.b16  	%rs1160, %rs1159, %rs1106;
	and.b16  	%rs1161, %rs1160, %rs1157;
	and.b16  	%rs1162, %rs1159, %rs1106;
	or.b16  	%rs1163, %rs1161, %rs1162;
	xor.b16  	%rs1164, %rs1128, %rs1163;
	xor.b16  	%rs1165, %rs1164, %rs1123;
	or.b16  	%rs1166, %rs1111, %rs522;
	and.b16  	%rs1167, %rs1151, %rs1166;
	and.b16  	%rs1168, %rs1111, %rs522;
	or.b16  	%rs1169, %rs1167, %rs1168;
	xor.b16  	%rs1170, %rs81, %rs1117;
	xor.b16  	%rs1171, %rs1132, %rs128;
	xor.b16  	%rs1172, %rs1171, %rs1151;
	xor.b16  	%rs1173, %rs1172, %rs1127;
	or.b16  	%rs1174, %rs1151, %rs1132;
	and.b16  	%rs1175, %rs1172, %rs1174;
	and.b16  	%rs1176, %rs1151, %rs1132;
	or.b16  	%rs1177, %rs1175, %rs1176;
	or.b16  	%rs1178, %rs1136, %rs886;
	and.b16  	%rs1179, %rs1138, %rs1178;
	and.b16  	%rs1180, %rs1136, %rs886;
	or.b16  	%rs1181, %rs1179, %rs1180;
	xor.b16  	%rs1182, %rs894, %rs158;
	xor.b16  	%rs1183, %rs1182, %rs1181;
	xor.b16  	%rs1184, %rs239, %rs1169;
	xor.b16  	%rs1185, %rs1184, %rs1183;
	or.b16  	%rs1186, %rs1169, %rs239;
	and.b16  	%rs1187, %rs1185, %rs1186;
	and.b16  	%rs1188, %rs1169, %rs239;
	or.b16  	%rs1189, %rs1187, %rs1188;
	xor.b16  	%rs1190, %rs1177, %rs130;
	xor.b16  	%rs1191, %rs1190, %rs1185;
	or.b16  	%rs1192, %rs1185, %rs1177;
	and.b16  	%rs1193, %rs1191, %rs1192;
	and.b16  	%rs1194, %rs1185, %rs1177;
	or.b16  	%rs1195, %rs1193, %rs1194;
	or.b16  	%rs1196, %rs1181, %rs894;
	and.b16  	%rs1197, %rs1183, %rs1196;
	and.b16  	%rs1198, %rs1181, %rs894;
	or.b16  	%rs1199, %rs1197, %rs1198;
	xor.b16  	%rs1200, %rs160, %rs951;
	xor.b16  	%rs1201, %rs1200, %rs1199;
	xor.b16  	%rs1202, %rs1189, %rs317;
	xor.b16  	%rs1203, %rs1202, %rs1201;
	or.b16  	%rs1204, %rs1189, %rs317;
	and.b16  	%rs1205, %rs1203, %rs1204;
	and.b16  	%rs1206, %rs1189, %rs317;
	or.b16  	%rs1207, %rs1205, %rs1206;
	xor.b16  	%rs1208, %rs1203, %rs132;
	xor.b16  	%rs1209, %rs1208, %rs1195;
	or.b16  	%rs1210, %rs1195, %rs1203;
	and.b16  	%rs1211, %rs1209, %rs1210;
	and.b16  	%rs1212, %rs1195, %rs1203;
	or.b16  	%rs1213, %rs1211, %rs1212;
	or.b16  	%rs1214, %rs1199, %rs951;
	and.b16  	%rs1215, %rs1201, %rs1214;
	and.b16  	%rs1216, %rs1199, %rs951;
	or.b16  	%rs1217, %rs1215, %rs1216;
	xor.b16  	%rs1218, %rs162, %rs963;
	xor.b16  	%rs1219, %rs1218, %rs1217;
	xor.b16  	%rs1220, %rs1219, %rs331;
	xor.b16  	%rs1221, %rs1220, %rs1207;
	or.b16  	%rs1222, %rs1207, %rs331;
	and.b16  	%rs1223, %rs1221, %rs1222;
	and.b16  	%rs1224, %rs1207, %rs331;
	or.b16  	%rs1225, %rs1223, %rs1224;
	xor.b16  	%rs1226, %rs1221, %rs134;
	xor.b16  	%rs1227, %rs1226, %rs1213;
	or.b16  	%rs1228, %rs1213, %rs1221;
	and.b16  	%rs1229, %rs1227, %rs1228;
	and.b16  	%rs1230, %rs1213, %rs1221;
	or.b16  	%rs1231, %rs1229, %rs1230;
	or.b16  	%rs1232, %rs1217, %rs963;
	and.b16  	%rs1233, %rs1232, %rs1219;
	and.b16  	%rs1234, %rs1217, %rs963;
	or.b16  	%rs1235, %rs1233, %rs1234;
	xor.b16  	%rs1236, %rs164, %rs975;
	xor.b16  	%rs1237, %rs1236, %rs1235;
	xor.b16  	%rs1238, %rs345, %rs1237;
	xor.b16  	%rs1239, %rs1238, %rs1225;
	or.b16  	%rs1240, %rs1225, %rs345;
	and.b16  	%rs1241, %rs1240, %rs1239;
	and.b16  	%rs1242, %rs1225, %rs345;
	or.b16  	%rs1243, %rs1241, %rs1242;
	xor.b16  	%rs1244, %rs1239, %rs136;
	xor.b16  	%rs1245, %rs1244, %rs1231;
	or.b16  	%rs1246, %rs1231, %rs1239;
	and.b16  	%rs1247, %rs1246, %rs1245;
	and.b16  	%rs1248, %rs1231, %rs1239;
	or.b16  	%rs1249, %rs1247, %rs1248;
	or.b16  	%rs1250, %rs1235, %rs975;
	and.b16  	%rs1251, %rs1250, %rs1237;
	and.b16  	%rs1252, %rs1235, %rs975;
	or.b16  	%rs1253, %rs1251, %rs1252;
	xor.b16  	%rs1254, %rs166, %rs987;
	xor.b16  	%rs1255, %rs1254, %rs1253;
	xor.b16  	%rs1256, %rs359, %rs1255;
	xor.b16  	%rs1257, %rs1256, %rs1243;
	or.b16  	%rs1258, %rs1243, %rs359;
	and.b16  	%rs1259, %rs1258, %rs1257;
	and.b16  	%rs1260, %rs1243, %rs359;
	or.b16  	%rs1261, %rs1259, %rs1260;
	xor.b16  	%rs1262, %rs1257, %rs138;
	xor.b16  	%rs1263, %rs1262, %rs1249;
	or.b16  	%rs1264, %rs1249, %rs1257;
	and.b16  	%rs1265, %rs1264, %rs1263;
	and.b16  	%rs1266, %rs1249, %rs1257;
	or.b16  	%rs1267, %rs1265, %rs1266;
	or.b16  	%rs1268, %rs1253, %rs987;
	and.b16  	%rs1269, %rs1268, %rs1255;
	and.b16  	%rs1270, %rs1253, %rs987;
	or.b16  	%rs1271, %rs1269, %rs1270;
	xor.b16  	%rs1272, %rs168, %rs999;
	xor.b16  	%rs1273, %rs1272, %rs1271;
	xor.b16  	%rs1274, %rs1273, %rs616;
	xor.b16  	%rs1275, %rs1274, %rs1261;
	or.b16  	%rs1276, %rs1261, %rs616;
	and.b16  	%rs1277, %rs1275, %rs1276;
	and.b16  	%rs1278, %rs1261, %rs616;
	or.b16  	%rs1279, %rs1277, %rs1278;
	xor.b16  	%rs1280, %rs1275, %rs140;
	xor.b16  	%rs1281, %rs1280, %rs1267;
	or.b16  	%rs1282, %rs1267, %rs1275;
	and.b16  	%rs1283, %rs1281, %rs1282;
	and.b16  	%rs1284, %rs1267, %rs1275;
	or.b16  	%rs1285, %rs1283, %rs1284;
	or.b16  	%rs1286, %rs1271, %rs999;
	and.b16  	%rs1287, %rs1286, %rs1273;
	and.b16  	%rs1288, %rs1271, %rs999;
	or.b16  	%rs1289, %rs1287, %rs1288;
	xor.b16  	%rs1290, %rs170, %rs1011;
	xor.b16  	%rs1291, %rs1290, %rs1289;
	xor.b16  	%rs1292, %rs1152, %rs1291;
	xor.b16  	%rs1293, %rs1292, %rs1279;
	or.b16  	%rs1294, %rs1279, %rs842;
	and.b16  	%rs1295, %rs1294, %rs1293;
	and.b16  	%rs1296, %rs1279, %rs842;
	or.b16  	%rs1297, %rs1295, %rs1296;
	xor.b16  	%rs1298, %rs1293, %rs142;
	xor.b16  	%rs1299, %rs1298, %rs1285;
	xor.b16  	%rs1300, %rs189, %rs205;
	xor.b16  	%rs1301, %rs1300, %rs215;
	xor.b16  	%rs1302, %rs1301, %rs924;
	xor.b16  	%rs1303, %rs1302, %rs383;
	xor.b16  	%rs1304, %rs1303, %rs925;
	xor.b16  	%rs1305, %rs1304, %rs912;
	xor.b16  	%rs1306, %rs1305, %rs1030;
	xor.b16  	%rs1307, %rs1306, %rs1299;
	or.b16  	%rs1308, %rs1307, %rs1035;
	and.b16  	%rs1309, %rs1308, %rs387;
	and.b16  	%rs1310, %rs1307, %rs1035;
	or.b16  	%rs1311, %rs1309, %rs1310;
	or.b16  	%rs1312, %rs1285, %rs1293;
	and.b16  	%rs1313, %rs1312, %rs1299;
	and.b16  	%rs1314, %rs1285, %rs1293;
	or.b16  	%rs1315, %rs1313, %rs1314;
	or.b16  	%rs1316, %rs1289, %rs1011;
	and.b16  	%rs1317, %rs1316, %rs1291;
	and.b16  	%rs1318, %rs1289, %rs1011;
	or.b16  	%rs1319, %rs1317, %rs1318;
	xor.b16  	%rs1320, %rs1319, %rs171;
	xor.b16  	%rs1321, %rs1320, %rs848;
	xor.b16  	%rs1322, %rs1321, %rs1024;
	xor.b16  	%rs1323, %rs1322, %rs1297;
	or.b16  	%rs1324, %rs1297, %rs848;
	and.b16  	%rs1325, %rs1323, %rs1324;
	and.b16  	%rs1326, %rs1297, %rs848;
	or.b16  	%rs1327, %rs1325, %rs1326;
	xor.b16  	%rs1328, %rs1327, %rs1046;
	xor.b16  	%rs1329, %rs237, %rs235;
	xor.b16  	%rs1330, %rs1329, %rs1062;
	xor.b16  	%rs1331, %rs1330, %rs1328;
	xor.b16  	%rs1332, %rs1328, %rs1062;
	or.b16  	%rs1333, %rs1327, %rs1062;
	and.b16  	%rs1334, %rs1332, %rs1333;
	and.b16  	%rs1335, %rs1327, %rs1062;
	or.b16  	%rs1336, %rs1334, %rs1335;
	xor.b16  	%rs1337, %rs1336, %rs1113;
	xor.b16  	%rs1338, %rs369, %rs274;
	xor.b16  	%rs1339, %rs1338, %rs1122;
	xor.b16  	%rs1340, %rs1339, %rs1337;
	xor.b16  	%rs1341, %rs1337, %rs1122;
	or.b16  	%rs1342, %rs1336, %rs1122;
	and.b16  	%rs1343, %rs1341, %rs1342;
	and.b16  	%rs1344, %rs1336, %rs1122;
	or.b16  	%rs1345, %rs1343, %rs1344;
	xor.b16  	%rs1346, %rs1170, %rs1345;
	xor.b16  	%rs1347, %rs1346, %rs1157;
	xor.b16  	%rs1348, %rs385, %rs1347;
	xor.b16  	%rs1349, %rs1348, %rs211;
	xor.b16  	%rs1350, %rs144, %rs1315;
	xor.b16  	%rs1351, %rs1350, %rs1311;
	xor.b16  	%rs1352, %rs1351, %rs1323;
	xor.b16  	%rs1353, %rs504, %rs1101;
	xor.b16  	%rs1354, %rs1353, %rs1352;
	xor.b16  	%rs1355, %rs1354, %rs616;
	xor.b16  	%rs1356, %rs187, %rs203;
	xor.b16  	%rs1357, %rs532, %rs1356;
	xor.b16  	%rs1358, %rs1357, %rs647;
	xor.b16  	%rs1359, %rs1358, %rs1352;
	xor.b16  	%rs1360, %rs504, %rs1037;
	xor.b16  	%rs1361, %rs1360, %rs1352;
	or.b16  	%rs1362, %rs1359, %rs1037;
	and.b16  	%rs1363, %rs1362, %rs231;
	and.b16  	%rs1364, %rs1359, %rs1037;
	or.b16  	%rs1365, %rs1363, %rs1364;
	xor.b16  	%rs1366, %rs834, %rs522;
	xor.b16  	%rs1367, %rs1366, %rs1139;
	xor.b16  	%rs1368, %rs1367, %rs1107;
	xor.b16  	%rs1369, %rs1368, %rs837;
	xor.b16  	%rs1370, %rs1369, %rs917;
	xor.b16  	%rs1371, %rs1370, %rs1365;
	or.b16  	%rs1372, %rs1365, %rs1145;
	and.b16  	%rs1373, %rs1372, %rs229;
	and.b16  	%rs1374, %rs1365, %rs1145;
	or.b16  	%rs1375, %rs1373, %rs1374;
	xor.b16  	%rs1376, %rs1044, %rs20;
	xor.b16  	%rs1377, %rs1376, %rs1361;
	xor.b16  	%rs1378, %rs1377, %rs848;
	or.b16  	%rs1379, %rs1378, %rs847;
	and.b16  	%rs1380, %rs1379, %rs1377;
	and.b16  	%rs1381, %rs1378, %rs847;
	or.b16  	%rs1382, %rs1380, %rs1381;
	xor.b16  	%rs1383, %rs1382, %rs1062;
	or.b16  	%rs1384, %rs1377, %rs1044;
	and.b16  	%rs1385, %rs1384, %rs1361;
	and.b16  	%rs1386, %rs1377, %rs1044;
	or.b16  	%rs1387, %rs1385, %rs1386;
	xor.b16  	%rs1388, %rs22, %rs1371;
	xor.b16  	%rs1389, %rs1388, %rs1387;
	xor.b16  	%rs1390, %rs1389, %rs1062;
	or.b16  	%rs1391, %rs1390, %rs1382;
	and.b16  	%rs1392, %rs1391, %rs1389;
	and.b16  	%rs1393, %rs1390, %rs1382;
	or.b16  	%rs1394, %rs1392, %rs1393;
	xor.b16  	%rs1395, %rs1394, %rs1122;
	or.b16  	%rs1396, %rs1388, %rs1387;
	and.b16  	%rs1397, %rs1396, %rs1371;
	and.b16  	%rs1398, %rs1389, %rs1387;
	or.b16  	%rs1399, %rs1397, %rs1398;
	xor.b16  	%rs1400, %rs635, %rs34;
	xor.b16  	%rs1401, %rs1400, %rs1383;
	xor.b16  	%rs1402, %rs233, %rs1033;
	xor.b16  	%rs1403, %rs1402, %rs912;
	xor.b16  	%rs1404, %rs1403, %rs951;
	xor.b16  	%rs1405, %rs1404, %rs1173;
	xor.b16  	%rs1406, %rs1405, %rs1348;
	xor.b16  	%rs1407, %rs1406, %rs1401;
	xor.b16  	%rs1408, %rs1401, %rs912;
	xor.b16  	%rs1409, %rs1402, %rs909;
	xor.b16  	%rs1410, %rs1409, %rs910;
	xor.b16  	%rs1411, %rs1410, %rs951;
	xor.b16  	%rs1412, %rs1411, %rs1173;
	xor.b16  	%rs1413, %rs1412, %rs1348;
	xor.b16  	%rs1414, %rs1413, %rs1401;
	xor.b16  	%rs1415, %rs1402, %rs1401;
	xor.b16  	%rs1416, %rs1415, %rs1173;
	xor.b16  	%rs1417, %rs1416, %rs1348;
	xor.b16  	%rs1418, %rs1401, %rs1348;
	xor.b16  	%rs1419, %rs1402, %rs1418;
	xor.b16  	%rs1420, %rs1348, %rs1173;
	xor.b16  	%rs1421, %rs1420, %rs1401;
	xor.b16  	%rs1422, %rs1402, %rs1421;
	or.b16  	%rs1423, %rs1408, %rs826;
	and.b16  	%rs1424, %rs1423, %rs1401;
	and.b16  	%rs1425, %rs1408, %rs826;
	or.b16  	%rs1426, %rs1424, %rs1425;
	xor.b16  	%rs1427, %rs1426, %rs1094;
	xor.b16  	%rs1428, %rs935, %rs14;
	xor.b16  	%rs1429, %rs1428, %rs1407;
	or.b16  	%rs1430, %rs1407, %rs935;
	and.b16  	%rs1431, %rs1429, %rs1430;
	and.b16  	%rs1432, %rs1407, %rs935;
	or.b16  	%rs1433, %rs1431, %rs1432;
	xor.b64  	%rd153, %rd11, %rd120;
	cvt.u16.u64 	%rs1434, %rd153;
	and.b16  	%rs1435, %rs1434, 1;
	xor.b16  	%rs1436, %rs1435, %rs1433;
	xor.b16  	%rs1437, %rs1436, %rs927;
	or.b16  	%rs1438, %rs1433, %rs225;
	and.b16  	%rs1439, %rs1438, %rs1436;
	and.b16  	%rs1440, %rs1433, %rs225;
	or.b16  	%rs1441, %rs1439, %rs1440;
	or.b16  	%rs1442, %rs1401, %rs635;
	and.b16  	%rs1443, %rs1442, %rs1383;
	and.b16  	%rs1444, %rs1401, %rs635;
	or.b16  	%rs1445, %rs1443, %rs1444;
	xor.b16  	%rs1446, %rs36, %rs1395;
	xor.b16  	%rs1447, %rs1446, %rs1445;
	xor.b16  	%rs1448, %rs1447, %rs1094;
	or.b16  	%rs1449, %rs1448, %rs1426;
	and.b16  	%rs1450, %rs1449, %rs1447;
	and.b16  	%rs1451, %rs1448, %rs1426;
	or.b16  	%rs1452, %rs1450, %rs1451;
	xor.b16  	%rs1453, %rs1452, %rs1150;
	or.b16  	%rs1454, %rs1446, %rs1445;
	and.b16  	%rs1455, %rs1454, %rs1395;
	and.b16  	%rs1456, %rs1447, %rs1445;
	or.b16  	%rs1457, %rs1455, %rs1456;
	xor.b16  	%rs1458, %rs943, %rs60;
	xor.b16  	%rs1459, %rs1458, %rs1427;
	xor.b16  	%rs1460, %rs1459, %rs865;
	xor.b16  	%rs1461, %rs659, %rs1378;
	xor.b16  	%rs1462, %rs1461, %rs1185;
	xor.b16  	%rs1463, %rs1462, %rs1165;
	xor.b16  	%rs1464, %rs1463, %rs1459;
	xor.b16  	%rs1465, %rs1459, %rs1377;
	xor.b16  	%rs1466, %rs1465, %rs223;
	xor.b16  	%rs1467, %rs1466, %rs1378;
	xor.b16  	%rs1468, %rs1467, %rs987;
	xor.b16  	%rs1469, %rs1468, %rs1185;
	xor.b16  	%rs1470, %rs1459, %rs1185;
	xor.b16  	%rs1471, %rs1470, %rs848;
	xor.b16  	%rs1472, %rs987, %rs223;
	xor.b16  	%rs1473, %rs1472, %rs1185;
	xor.b16  	%rs1474, %rs1473, %rs1459;
	xor.b16  	%rs1475, %rs1474, %rs848;
	xor.b16  	%rs1476, %rs1375, %rs1399;
	xor.b16  	%rs1477, %rs1476, %rs24;
	xor.b16  	%rs1478, %rs1477, %rs1185;
	xor.b16  	%rs1479, %rs1478, %rs1165;
	xor.b16  	%rs1480, %rs1479, %rs1459;
	xor.b16  	%rs1481, %rs1480, %rs1378;
	xor.b16  	%rs1482, %rs1481, %rs1122;
	or.b16  	%rs1483, %rs1482, %rs1394;
	and.b16  	%rs1484, %rs1483, %rs1481;
	and.b16  	%rs1485, %rs1482, %rs1394;
	or.b16  	%rs1486, %rs1484, %rs1485;
	xor.b16  	%rs1487, %rs1486, %rs1348;
	or.b16  	%rs1488, %rs1486, %rs1349;
	and.b16  	%rs1489, %rs1488, %rs211;
	and.b16  	%rs1490, %rs1486, %rs1349;
	or.b16  	%rs1491, %rs1489, %rs1490;
	xor.b16  	%rs1492, %rs38, %rs1457;
	xor.b16  	%rs1493, %rs1492, %rs1487;
	xor.b16  	%rs1494, %rs1493, %rs1150;
	or.b16  	%rs1495, %rs1494, %rs1452;
	and.b16  	%rs1496, %rs1495, %rs1493;
	and.b16  	%rs1497, %rs1494, %rs1452;
	or.b16  	%rs1498, %rs1496, %rs1497;
	xor.b16  	%rs1499, %rs1498, %rs1471;
	or.b16  	%rs1500, %rs1493, %rs1457;
	and.b16  	%rs1501, %rs1500, %rs1487;
	and.b16  	%rs1502, %rs1493, %rs1457;
	or.b16  	%rs1503, %rs1501, %rs1502;
	or.b16  	%rs1504, %rs1459, %rs943;
	and.b16  	%rs1505, %rs1504, %rs1427;
	and.b16  	%rs1506, %rs1459, %rs943;
	or.b16  	%rs1507, %rs1505, %rs1506;
	xor.b16  	%rs1508, %rs62, %rs1453;
	xor.b16  	%rs1509, %rs1508, %rs1507;
	xor.b16  	%rs1510, %rs1509, %rs885;
	xor.b16  	%rs1511, %rs221, %rs1062;
	xor.b16  	%rs1512, %rs1511, %rs999;
	xor.b16  	%rs1513, %rs1512, %rs1203;
	xor.b16  	%rs1514, %rs1513, %rs1509;
	xor.b16  	%rs1515, %rs1062, %rs1203;
	xor.b16  	%rs1516, %rs1515, %rs1509;
	or.b16  	%rs1517, %rs1508, %rs1507;
	and.b16  	%rs1518, %rs1517, %rs1453;
	and.b16  	%rs1519, %rs1509, %rs1507;
	or.b16  	%rs1520, %rs1518, %rs1519;
	xor.b16  	%rs1521, %rs64, %rs1499;
	xor.b16  	%rs1522, %rs1521, %rs1520;
	xor.b16  	%rs1523, %rs1331, %rs1481;
	xor.b16  	%rs1524, %rs1523, %rs219;
	xor.b16  	%rs1525, %rs1524, %rs1482;
	xor.b16  	%rs1526, %rs1525, %rs1011;
	xor.b16  	%rs1527, %rs1526, %rs1221;
	xor.b16  	%rs1528, %rs1527, %rs1522;
	xor.b16  	%rs1529, %rs1522, %rs927;
	xor.b16  	%rs1530, %rs1522, %rs1221;
	xor.b16  	%rs1531, %rs1530, %rs1122;
	or.b16  	%rs1532, %rs1529, %rs1437;
	and.b16  	%rs1533, %rs1532, %rs1522;
	and.b16  	%rs1534, %rs1529, %rs1437;
	or.b16  	%rs1535, %rs1533, %rs1534;
	xor.b16  	%rs1536, %rs1535, %rs1417;
	xor.b16  	%rs1537, %rs16, %rs1441;
	xor.b16  	%rs1538, %rs1537, %rs1536;
	xor.b16  	%rs1539, %rs1538, %rs522;
	xor.b16  	%rs1540, %rs1150, %rs975;
	xor.b16  	%rs1541, %rs1540, %rs1538;
	or.b16  	%rs1542, %rs1538, %rs1441;
	and.b16  	%rs1543, %rs1542, %rs1536;
	and.b16  	%rs1544, %rs1538, %rs1441;
	or.b16  	%rs1545, %rs1543, %rs1544;
	xor.b64  	%rd154, %rd12, %rd119;
	cvt.u16.u64 	%rs1546, %rd154;
	and.b16  	%rs1547, %rs1546, 1;
	xor.b16  	%rs1548, %rs1547, %rs1545;
	or.b16  	%rs1549, %rs1545, %rs223;
	and.b16  	%rs1550, %rs1549, %rs1548;
	and.b16  	%rs1551, %rs1545, %rs223;
	or.b16  	%rs1552, %rs1550, %rs1551;
	xor.b64  	%rd155, %rd13, %rd118;
	cvt.u16.u64 	%rs1553, %rd155;
	and.b16  	%rs1554, %rs1553, 1;
	xor.b16  	%rs1555, %rs1554, %rs1552;
	or.b16  	%rs1556, %rs1552, %rs221;
	and.b16  	%rs1557, %rs1556, %rs1555;
	and.b16  	%rs1558, %rs1552, %rs221;
	or.b16  	%rs1559, %rs1557, %rs1558;
	xor.b64  	%rd156, %rd14, %rd117;
	cvt.u16.u64 	%rs1560, %rd156;
	and.b16  	%rs1561, %rs1560, 1;
	xor.b16  	%rs1562, %rs1561, %rs1559;
	or.b16  	%rs1563, %rs1559, %rs219;
	and.b16  	%rs1564, %rs1563, %rs1562;
	and.b16  	%rs1565, %rs1559, %rs219;
	or.b16  	%rs1566, %rs1564, %rs1565;
	xor.b64  	%rd157, %rd15, %rd116;
	cvt.u16.u64 	%rs1567, %rd157;
	and.b16  	%rs1568, %rs1567, 1;
	xor.b16  	%rs1569, %rs1568, %rs1566;
	or.b16  	%rs1570, %rs1566, %rs217;
	and.b16  	%rs1571, %rs1570, %rs1569;
	and.b16  	%rs1572, %rs1566, %rs217;
	or.b16  	%rs1573, %rs1571, %rs1572;
	xor.b64  	%rd158, %rd16, %rd115;
	cvt.u16.u64 	%rs1574, %rd158;
	and.b16  	%rs1575, %rs1574, 1;
	xor.b16  	%rs1576, %rs1575, %rs1573;
	xor.b16  	%rs1577, %rs1011, %rs219;
	xor.b16  	%rs1578, %rs1577, %rs1221;
	xor.b16  	%rs1579, %rs1578, %rs1522;
	xor.b16  	%rs1580, %rs1579, %rs1122;
	xor.b16  	%rs1581, %rs1580, %rs1576;
	or.b16  	%rs1582, %rs1581, %rs1528;
	and.b16  	%rs1583, %rs1582, %rs1331;
	and.b16  	%rs1584, %rs1581, %rs1528;
	or.b16  	%rs1585, %rs1583, %rs1584;
	or.b16  	%rs1586, %rs1573, %rs215;
	and.b16  	%rs1587, %rs1586, %rs1576;
	and.b16  	%rs1588, %rs1573, %rs215;
	or.b16  	%rs1589, %rs1587, %rs1588;
	xor.b16  	%rs1590, %rs18, %rs1589;
	xor.b16  	%rs1591, %rs1590, %rs1585;
	xor.b16  	%rs1592, %rs1591, %rs1354;
	xor.b16  	%rs1593, %rs211, %rs217;
	xor.b16  	%rs1594, %rs1593, %rs1349;
	xor.b16  	%rs1595, %rs1594, %rs1024;
	xor.b16  	%rs1596, %rs1595, %rs1239;
	xor.b16  	%rs1597, %rs1596, %rs1592;
	xor.b16  	%rs1598, %rs1340, %rs1592;
	xor.b16  	%rs1599, %rs1597, %rs1417;
	xor.b16  	%rs1600, %rs1024, %rs217;
	xor.b16  	%rs1601, %rs1600, %rs1592;
	or.b16  	%rs1602, %rs1521, %rs1520;
	and.b16  	%rs1603, %rs1602, %rs1499;
	and.b16  	%rs1604, %rs1522, %rs1520;
	or.b16  	%rs1605, %rs1603, %rs1604;
	xor.b16  	%rs1606, %rs66, %rs1597;
	xor.b16  	%rs1607, %rs1606, %rs1605;
	xor.b16  	%rs1608, %rs1607, %rs1516;
	or.b16  	%rs1609, %rs1605, %rs1597;
	and.b16  	%rs1610, %rs1609, %rs1607;
	and.b16  	%rs1611, %rs1605, %rs1597;
	or.b16  	%rs1612, %rs1610, %rs1611;
	or.b16  	%rs1613, %rs1422, %rs1127;
	and.b16  	%rs1614, %rs1613, %rs1419;
	and.b16  	%rs1615, %rs1422, %rs1127;
	or.b16  	%rs1616, %rs1614, %rs1615;
	xor.b16  	%rs1617, %rs1616, %rs1191;
	xor.b16  	%rs1618, %rs1447, %rs231;
	xor.b16  	%rs1619, %rs1618, %rs1359;
	xor.b16  	%rs1620, %rs1619, %rs1089;
	xor.b16  	%rs1621, %rs1620, %rs1617;
	xor.b16  	%rs1622, %rs1621, %rs745;
	xor.b16  	%rs1623, %rs1617, %rs1089;
	xor.b16  	%rs1624, %rs1621, %rs1491;
	or.b16  	%rs1625, %rs1622, %rs1491;
	and.b16  	%rs1626, %rs1625, %rs745;
	and.b16  	%rs1627, %rs1622, %rs1491;
	or.b16  	%rs1628, %rs1626, %rs1627;
	xor.b16  	%rs1629, %rs1624, %rs40;
	xor.b16  	%rs1630, %rs1629, %rs1503;
	xor.b16  	%rs1631, %rs1630, %rs1471;
	or.b16  	%rs1632, %rs1629, %rs1503;
	and.b16  	%rs1633, %rs1632, %rs1624;
	and.b16  	%rs1634, %rs1630, %rs1503;
	or.b16  	%rs1635, %rs1633, %rs1634;
	or.b16  	%rs1636, %rs1616, %rs1089;
	and.b16  	%rs1637, %rs1623, %rs1636;
	and.b16  	%rs1638, %rs1616, %rs1089;
	or.b16  	%rs1639, %rs1637, %rs1638;
	xor.b16  	%rs1640, %rs1639, %rs1209;
	xor.b16  	%rs1641, %rs1493, %rs229;
	xor.b16  	%rs1642, %rs1641, %rs1145;
	xor.b16  	%rs1643, %rs1642, %rs1640;
	xor.b16  	%rs1644, %rs1643, %rs1541;
	xor.b16  	%rs1645, %rs1644, %rs769;
	xor.b16  	%rs1646, %rs1541, %rs1640;
	xor.b16  	%rs1647, %rs1644, %rs1628;
	or.b16  	%rs1648, %rs1645, %rs1628;
	and.b16  	%rs1649, %rs1648, %rs769;
	and.b16  	%rs1650, %rs1645, %rs1628;
	or.b16  	%rs1651, %rs1649, %rs1650;
	xor.b16  	%rs1652, %rs42, %rs1635;
	xor.b16  	%rs1653, %rs1652, %rs1647;
	xor.b16  	%rs1654, %rs1653, %rs1516;
	or.b16  	%rs1655, %rs1654, %rs1608;
	and.b16  	%rs1656, %rs1655, %rs1653;
	and.b16  	%rs1657, %rs1654, %rs1608;
	or.b16  	%rs1658, %rs1656, %rs1657;
	xor.b16  	%rs1659, %rs1658, %rs1531;
	or.b16  	%rs1660, %rs1653, %rs1635;
	and.b16  	%rs1661, %rs1660, %rs1647;
	and.b16  	%rs1662, %rs1653, %rs1635;
	or.b16  	%rs1663, %rs1661, %rs1662;
	xor.b16  	%rs1664, %rs68, %rs1612;
	xor.b16  	%rs1665, %rs1664, %rs1659;
	xor.b16  	%rs1666, %rs1665, %rs1089;
	xor.b16  	%rs1667, %rs1621, %rs1257;
	xor.b16  	%rs1668, %rs1667, %rs1665;
	xor.b16  	%rs1669, %rs1668, %rs189;
	or.b16  	%rs1670, %rs1665, %rs1612;
	and.b16  	%rs1671, %rs1670, %rs1659;
	and.b16  	%rs1672, %rs1665, %rs1612;
	or.b16  	%rs1673, %rs1671, %rs1672;
	or.b16  	%rs1674, %rs1541, %rs1639;
	and.b16  	%rs1675, %rs1674, %rs1646;
	and.b16  	%rs1676, %rs1541, %rs1639;
	or.b16  	%rs1677, %rs1675, %rs1676;
	xor.b16  	%rs1678, %rs1677, %rs1227;
	xor.b16  	%rs1679, %rs1630, %rs659;
	xor.b16  	%rs1680, %rs1679, %rs1464;
	xor.b16  	%rs1681, %rs1680, %rs1469;
	xor.b16  	%rs1682, %rs1681, %rs1678;
	xor.b16  	%rs1683, %rs1682, %rs776;
	xor.b16  	%rs1684, %rs1678, %rs1469;
	xor.b16  	%rs1685, %rs1682, %rs1651;
	or.b16  	%rs1686, %rs1683, %rs1651;
	and.b16  	%rs1687, %rs1686, %rs776;
	and.b16  	%rs1688, %rs1683, %rs1651;
	or.b16  	%rs1689, %rs1687, %rs1688;
	xor.b16  	%rs1690, %rs44, %rs1663;
	xor.b16  	%rs1691, %rs1690, %rs1685;
	xor.b16  	%rs1692, %rs1691, %rs1531;
	or.b16  	%rs1693, %rs1692, %rs1658;
	and.b16  	%rs1694, %rs1693, %rs1691;
	and.b16  	%rs1695, %rs1692, %rs1658;
	or.b16  	%rs1696, %rs1694, %rs1695;
	xor.b16  	%rs1697, %rs1696, %rs1601;
	or.b16  	%rs1698, %rs1691, %rs1663;
	and.b16  	%rs1699, %rs1698, %rs1685;
	and.b16  	%rs1700, %rs1691, %rs1663;
	or.b16  	%rs1701, %rs1699, %rs1700;
	xor.b16  	%rs1702, %rs70, %rs1673;
	xor.b16  	%rs1703, %rs1702, %rs1697;
	xor.b16  	%rs1704, %rs1703, %rs1541;
	xor.b16  	%rs1705, %rs187, %rs769;
	xor.b16  	%rs1706, %rs1705, %rs1645;
	xor.b16  	%rs1707, %rs1706, %rs1275;
	xor.b16  	%rs1708, %rs1707, %rs1703;
	or.b16  	%rs1709, %rs1703, %rs1673;
	and.b16  	%rs1710, %rs1709, %rs1697;
	and.b16  	%rs1711, %rs1703, %rs1673;
	or.b16  	%rs1712, %rs1710, %rs1711;
	or.b16  	%rs1713, %rs1677, %rs1475;
	and.b16  	%rs1714, %rs1684, %rs1713;
	and.b16  	%rs1715, %rs1677, %rs1475;
	or.b16  	%rs1716, %rs1714, %rs1715;
	xor.b16  	%rs1717, %rs1716, %rs1245;
	xor.b16  	%rs1718, %rs1653, %rs938;
	xor.b16  	%rs1719, %rs1718, %rs243;
	xor.b16  	%rs1720, %rs1719, %rs1514;
	xor.b16  	%rs1721, %rs1720, %rs1717;
	xor.b16  	%rs1722, %rs1689, %rs1701;
	xor.b16  	%rs1723, %rs1722, %rs46;
	xor.b16  	%rs1724, %rs1723, %rs1653;
	xor.b16  	%rs1725, %rs1724, %rs243;
	xor.b16  	%rs1726, %rs1725, %rs1514;
	xor.b16  	%rs1727, %rs1726, %rs1717;
	xor.b16  	%rs1728, %rs1727, %rs1601;
	or.b16  	%rs1729, %rs1728, %rs1696;
	and.b16  	%rs1730, %rs1729, %rs1727;
	and.b16  	%rs1731, %rs1728, %rs1696;
	or.b16  	%rs1732, %rs1730, %rs1731;
	xor.b16  	%rs1733, %rs1668, %rs1732;
	or.b16  	%rs1734, %rs1732, %rs1669;
	and.b16  	%rs1735, %rs1734, %rs189;
	and.b16  	%rs1736, %rs1732, %rs1669;
	or.b16  	%rs1737, %rs1735, %rs1736;
	xor.b16  	%rs1738, %rs72, %rs1712;
	xor.b16  	%rs1739, %rs1738, %rs1733;
	xor.b16  	%rs1740, %rs1739, %rs1469;
	xor.b16  	%rs1741, %rs185, %rs776;
	xor.b16  	%rs1742, %rs1741, %rs1683;
	xor.b16  	%rs1743, %rs1742, %rs1293;
	xor.b16  	%rs1744, %rs1743, %rs1739;
	or.b16  	%rs1745, %rs1739, %rs1712;
	and.b16  	%rs1746, %rs1745, %rs1733;
	and.b16  	%rs1747, %rs1739, %rs1712;
	or.b16  	%rs1748, %rs1746, %rs1747;
	xor.b16  	%rs1749, %rs1737, %rs74;
	xor.b16  	%rs1750, %rs1749, %rs1748;
	xor.b16  	%rs1751, %rs1750, %rs1645;
	xor.b16  	%rs1752, %rs1751, %rs769;
	xor.b16  	%rs1753, %rs1752, %rs1275;
	xor.b16  	%rs1754, %rs1753, %rs1703;
	xor.b16  	%rs1755, %rs1754, %rs1514;
	xor.b16  	%rs1756, %rs183, %rs938;
	xor.b16  	%rs1757, %rs1756, %rs1721;
	xor.b16  	%rs1758, %rs1757, %rs1323;
	xor.b16  	%rs1759, %rs1758, %rs1754;
	and.b16  	%rs1760, %rs1033, 1;
	shl.b16 	%rs1761, %rs230, 1;
	and.b16  	%rs1762, %rs1761, 2;
	shl.b16 	%rs1763, %rs1359, 1;
	and.b16  	%rs1764, %rs1763, 2;
	or.b16  	%rs1765, %rs1764, %rs1760;
	shl.b16 	%rs1766, %rs228, 2;
	and.b16  	%rs1767, %rs1766, 4;
	or.b16  	%rs1768, %rs1762, %rs1767;
	shl.b16 	%rs1769, %rs1145, 2;
	and.b16  	%rs1770, %rs1769, 4;
	or.b16  	%rs1771, %rs1770, %rs1765;
	shl.b16 	%rs1772, %rs659, 3;
	and.b16  	%rs1773, %rs1772, 8;
	or.b16  	%rs1774, %rs1768, %rs1773;
	shl.b16 	%rs1775, %rs1464, 3;
	and.b16  	%rs1776, %rs1775, 8;
	or.b16  	%rs1777, %rs1776, %rs1771;
	shl.b16 	%rs1778, %rs674, 4;
	and.b16  	%rs1779, %rs1778, 16;
	or.b16  	%rs1780, %rs1774, %rs1779;
	shl.b16 	%rs1781, %rs675, 4;
	and.b16  	%rs1782, %rs1781, 16;
	or.b16  	%rs1783, %rs1782, %rs1777;
	shl.b16 	%rs1784, %rs701, 5;
	and.b16  	%rs1785, %rs1784, 32;
	or.b16  	%rs1786, %rs1780, %rs1785;
	shl.b16 	%rs1787, %rs733, 5;
	and.b16  	%rs1788, %rs1787, 32;
	or.b16  	%rs1789, %rs1788, %rs1783;
	shl.b16 	%rs1790, %rs226, 6;
	and.b16  	%rs1791, %rs1790, 64;
	or.b16  	%rs1792, %rs1786, %rs1791;
	shl.b16 	%rs1793, %rs756, 6;
	or.b16  	%rs1794, %rs1793, %rs1789;
	shl.b16 	%rs1795, %rs924, 7;
	or.b16  	%rs1796, %rs1792, %rs1795;
	or.b16  	%rs1797, %rs1796, %rs233;
	cvt.u64.u16 	%rd159, %rs1797;
	and.b64  	%rd160, %rd159, 255;
	shl.b16 	%rs1798, %rs925, 7;
	or.b16  	%rs1799, %rs1798, %rs1794;
	cvt.u64.u16 	%rd161, %rs1799;
	and.b64  	%rd162, %rd161, 255;
	shl.b16 	%rs1800, %rs1407, 8;
	cvt.u64.u16 	%rd163, %rs1800;
	and.b64  	%rd164, %rd163, 256;
	or.b64  	%rd165, %rd164, %rd160;
	shl.b16 	%rs1801, %rs1414, 8;
	cvt.u64.u16 	%rd166, %rs1801;
	and.b64  	%rd167, %rd166, 256;
	or.b64  	%rd168, %rd167, %rd162;
	and.b64  	%rd169, %rd111, 512;
	or.b64  	%rd170, %rd169, %rd165;
	cvt.u32.u16 	%r6, %rs514;
	and.b32  	%r7, %r6, 255;
	mul.wide.u32 	%rd171, %r7, 512;
	or.b64  	%rd172, %rd171, %rd168;
	shl.b16 	%rs1802, %rs1538, 10;
	cvt.u64.u16 	%rd173, %rs1802;
	and.b64  	%rd174, %rd173, 1024;
	or.b64  	%rd175, %rd174, %rd170;
	shl.b16 	%rs1803, %rs1539, 10;
	cvt.u64.u16 	%rd176, %rs1803;
	and.b64  	%rd177, %rd176, 1024;
	or.b64  	%rd178, %rd177, %rd172;
	and.b64  	%rd179, %rd108, 2048;
	or.b64  	%rd180, %rd179, %rd175;
	cvt.u32.u16 	%r8, %rs255;
	mul.wide.u32 	%rd181, %r8, 2048;
	or.b64  	%rd182, %rd181, %rd178;
	and.b64  	%rd183, %rd106, 4096;
	or.b64  	%rd184, %rd183, %rd180;
	cvt.u32.u16 	%r9, %rs318;
	and.b32  	%r10, %r9, 255;
	mul.wide.u32 	%rd185, %r10, 4096;
	or.b64  	%rd186, %rd185, %rd182;
	and.b64  	%rd187, %rd104, 8192;
	or.b64  	%rd188, %rd187, %rd184;
	cvt.u32.u16 	%r11, %rs332;
	and.b32  	%r12, %r11, 255;
	mul.wide.u32 	%rd189, %r12, 8192;
	or.b64  	%rd190, %rd189, %rd186;
	and.b64  	%rd191, %rd102, 16384;
	or.b64  	%rd192, %rd191, %rd188;
	cvt.u32.u16 	%r13, %rs346;
	and.b32  	%r14, %r13, 255;
	mul.wide.u32 	%rd193, %r14, 16384;
	or.b64  	%rd194, %rd193, %rd190;
	shr.u64 	%rd195, %rd1, 6;
	and.b64  	%rd196, %rd195, 32768;
	or.b64  	%rd197, %rd196, %rd192;
	cvt.u32.u16 	%r15, %rs603;
	and.b32  	%r16, %r15, 255;
	mul.wide.u32 	%rd198, %r16, 32768;
	or.b64  	%rd199, %rd198, %rd194;
	cvt.u64.u16 	%rd200, %rs1354;
	shl.b64 	%rd201, %rd200, 16;
	and.b64  	%rd202, %rd201, 65536;
	or.b64  	%rd203, %rd202, %rd197;
	cvt.u64.u16 	%rd204, %rs1355;
	shl.b64 	%rd205, %rd204, 16;
	and.b64  	%rd206, %rd205, 65536;
	or.b64  	%rd207, %rd206, %rd199;
	shr.u64 	%rd208, %rd1, 3;
	and.b64  	%rd209, %rd208, 131072;
	or.b64  	%rd210, %rd209, %rd203;
	cvt.u32.u16 	%r17, %rs837;
	and.b32  	%r18, %r17, 255;
	mul.wide.u32 	%rd211, %r18, 131072;
	or.b64  	%rd212, %rd211, %rd207;
	cvt.u64.u16 	%rd213, %rs1377;
	shl.b64 	%rd214, %rd213, 18;
	and.b64  	%rd215, %rd214, 262144;
	or.b64  	%rd216, %rd215, %rd210;
	cvt.u64.u16 	%rd217, %rs1378;
	shl.b64 	%rd218, %rd217, 18;
	and.b64  	%rd219, %rd218, 262144;
	or.b64  	%rd220, %rd219, %rd212;
	cvt.u64.u16 	%rd221, %rs1389;
	shl.b64 	%rd222, %rd221, 19;
	and.b64  	%rd223, %rd222, 524288;
	or.b64  	%rd224, %rd223, %rd216;
	cvt.u64.u16 	%rd225, %rs1390;
	shl.b64 	%rd226, %rd225, 19;
	and.b64  	%rd227, %rd226, 524288;
	or.b64  	%rd228, %rd227, %rd220;
	cvt.u64.u16 	%rd229, %rs1481;
	shl.b64 	%rd230, %rd229, 20;
	and.b64  	%rd231, %rd230, 1048576;
	or.b64  	%rd232, %rd231, %rd224;
	cvt.u64.u16 	%rd233, %rs1482;
	shl.b64 	%rd234, %rd233, 20;
	and.b64  	%rd235, %rd234, 1048576;
	or.b64  	%rd236, %rd235, %rd228;
	shl.b64 	%rd237, %rd1, 2;
	and.b64  	%rd238, %rd237, 2097152;
	or.b64  	%rd239, %rd238, %rd232;
	cvt.u64.u16 	%rd240, %rs1349;
	shl.b64 	%rd241, %rd240, 21;
	and.b64  	%rd242, %rd241, 2097152;
	or.b64  	%rd243, %rd242, %rd236;
	cvt.u32.u16 	%r19, %rs745;
	and.b32  	%r20, %r19, 255;
	mul.wide.u32 	%rd244, %r20, 4194304;
	or.b64  	%rd245, %rd244, %rd239;
	cvt.u64.u16 	%rd246, %rs1622;
	shl.b64 	%rd247, %rd246, 22;
	and.b64  	%rd248, %rd247, 4194304;
	or.b64  	%rd249, %rd248, %rd243;
	cvt.u32.u16 	%r21, %rs769;
	and.b32  	%r22, %r21, 255;
	mul.wide.u32 	%rd250, %r22, 8388608;
	or.b64  	%rd251, %rd250, %rd245;
	cvt.u64.u16 	%rd252, %rs1645;
	shl.b64 	%rd253, %rd252, 23;
	and.b64  	%rd254, %rd253, 8388608;
	or.b64  	%rd255, %rd254, %rd249;
	cvt.u32.u16 	%r23, %rs776;
	and.b32  	%r24, %r23, 255;
	mul.wide.u32 	%rd256, %r24, 16777216;
	or.b64  	%rd257, %rd256, %rd251;
	cvt.u64.u16 	%rd258, %rs1683;
	shl.b64 	%rd259, %rd258, 24;
	and.b64  	%rd260, %rd259, 16777216;
	or.b64  	%rd261, %rd260, %rd255;
	cvt.u64.u16 	%rd262, %rs938;
	shl.b64 	%rd263, %rd262, 25;
	and.b64  	%rd264, %rd263, 33554432;
	or.b64  	%rd265, %rd264, %rd257;
	cvt.u64.u16 	%rd266, %rs1721;
	shl.b64 	%rd267, %rd266, 25;
	and.b64  	%rd268, %rd267, 33554432;
	or.b64  	%rd269, %rd268, %rd261;
	shl.b64 	%rd270, %rd1, 8;
	and.b64  	%rd271, %rd270, 67108864;
	or.b64  	%rd272, %rd271, %rd265;
	cvt.u32.u16 	%r25, %rs254;
	mul.wide.u32 	%rd273, %r25, 67108864;
	or.b64  	%rd274, %rd273, %rd269;
	shl.b64 	%rd275, %rd1, 10;
	and.b64  	%rd276, %rd275, 134217728;
	or.b64  	%rd277, %rd276, %rd272;
	cvt.u32.u16 	%r26, %rs370;
	and.b32  	%r27, %r26, 255;
	mul.wide.u32 	%rd278, %r27, 134217728;
	or.b64  	%rd279, %rd278, %rd274;
	shl.b64 	%rd280, %rd1, 12;
	and.b64  	%rd281, %rd280, 268435456;
	or.b64  	%rd282, %rd281, %rd277;
	cvt.u32.u16 	%r28, %rs383;
	and.b32  	%r29, %r28, 255;
	mul.wide.u32 	%rd283, %r29, 268435456;
	or.b64  	%rd284, %rd283, %rd279;
	shl.b64 	%rd285, %rd1, 14;
	and.b64  	%rd286, %rd285, 536870912;
	or.b64  	%rd287, %rd286, %rd282;
	cvt.u32.u16 	%r30, %rs400;
	and.b32  	%r31, %r30, 255;
	mul.wide.u32 	%rd288, %r31, 536870912;
	or.b64  	%rd289, %rd288, %rd284;
	shl.b64 	%rd290, %rd1, 16;
	and.b64  	%rd291, %rd290, 1073741824;
	or.b64  	%rd292, %rd291, %rd287;
	cvt.u32.u16 	%r32, %rs413;
	and.b32  	%r33, %r32, 255;
	mul.wide.u32 	%rd293, %r33, 1073741824;
	or.b64  	%rd294, %rd293, %rd289;
	shl.b64 	%rd295, %rd1, 18;
	and.b64  	%rd296, %rd295, 2147483648;
	or.b64  	%rd297, %rd296, %rd292;
	cvt.u32.u16 	%r34, %rs426;
	and.b32  	%r35, %r34, 255;
	mul.wide.u32 	%rd298, %r35, -2147483648;
	or.b64  	%rd299, %rd298, %rd294;
	shl.b64 	%rd300, %rd1, 20;
	and.b64  	%rd301, %rd300, 4294967296;
	or.b64  	%rd302, %rd301, %rd297;
	cvt.u64.u16 	%rd303, %rs439;
	shl.b64 	%rd304, %rd303, 32;
	and.b64  	%rd305, %rd304, 1095216660480;
	or.b64  	%rd306, %rd305, %rd299;
	shl.b64 	%rd307, %rd1, 22;
	and.b64  	%rd308, %rd307, 8589934592;
	or.b64  	%rd309, %rd308, %rd302;
	cvt.u64.u16 	%rd310, %rs454;
	shl.b64 	%rd311, %rd310, 33;
	and.b64  	%rd312, %rd311, 2190433320960;
	or.b64  	%rd313, %rd312, %rd306;
	shl.b64 	%rd314, %rd1, 24;
	and.b64  	%rd315, %rd314, 17179869184;
	or.b64  	%rd316, %rd315, %rd309;
	cvt.u64.u16 	%rd317, %rs469;
	shl.b64 	%rd318, %rd317, 34;
	and.b64  	%rd319, %rd318, 4380866641920;
	or.b64  	%rd320, %rd319, %rd313;
	shl.b64 	%rd321, %rd1, 26;
	and.b64  	%rd322, %rd321, 34359738368;
	or.b64  	%rd323, %rd322, %rd316;
	cvt.u64.u16 	%rd324, %rs820;
	shl.b64 	%rd325, %rd324, 35;
	and.b64  	%rd326, %rd325, 8761733283840;
	or.b64  	%rd327, %rd326, %rd320;
	cvt.u64.u16 	%rd328, %rs1401;
	shl.b64 	%rd329, %rd328, 36;
	and.b64  	%rd330, %rd329, 68719476736;
	or.b64  	%rd331, %rd330, %rd323;
	cvt.u64.u16 	%rd332, %rs1408;
	shl.b64 	%rd333, %rd332, 36;
	and.b64  	%rd334, %rd333, 68719476736;
	or.b64  	%rd335, %rd334, %rd327;
	cvt.u64.u16 	%rd336, %rs1447;
	shl.b64 	%rd337, %rd336, 37;
	and.b64  	%rd338, %rd337, 137438953472;
	or.b64  	%rd339, %rd338, %rd331;
	cvt.u64.u16 	%rd340, %rs1448;
	shl.b64 	%rd341, %rd340, 37;
	and.b64  	%rd342, %rd341, 137438953472;
	or.b64  	%rd343, %rd342, %rd335;
	cvt.u64.u16 	%rd344, %rs1493;
	shl.b64 	%rd345, %rd344, 38;
	and.b64  	%rd346, %rd345, 274877906944;
	or.b64  	%rd347, %rd346, %rd339;
	cvt.u64.u16 	%rd348, %rs1494;
	shl.b64 	%rd349, %rd348, 38;
	and.b64  	%rd350, %rd349, 274877906944;
	or.b64  	%rd351, %rd350, %rd343;
	cvt.u64.u16 	%rd352, %rs1630;
	shl.b64 	%rd353, %rd352, 39;
	and.b64  	%rd354, %rd353, 549755813888;
	or.b64  	%rd355, %rd354, %rd347;
	cvt.u64.u16 	%rd356, %rs1631;
	shl.b64 	%rd357, %rd356, 39;
	and.b64  	%rd358, %rd357, 549755813888;
	or.b64  	%rd359, %rd358, %rd351;
	cvt.u64.u16 	%rd360, %rs1653;
	shl.b64 	%rd361, %rd360, 40;
	and.b64  	%rd362, %rd361, 1099511627776;
	or.b64  	%rd363, %rd362, %rd355;
	cvt.u64.u16 	%rd364, %rs1654;
	shl.b64 	%rd365, %rd364, 40;
	and.b64  	%rd366, %rd365, 1099511627776;
	or.b64  	%rd367, %rd366, %rd359;
	cvt.u64.u16 	%rd368, %rs1691;
	shl.b64 	%rd369, %rd368, 41;
	and.b64  	%rd370, %rd369, 2199023255552;
	or.b64  	%rd371, %rd370, %rd363;
	cvt.u64.u16 	%rd372, %rs1692;
	shl.b64 	%rd373, %rd372, 41;
	and.b64  	%rd374, %rd373, 2199023255552;
	or.b64  	%rd375, %rd374, %rd367;
	cvt.u64.u16 	%rd376, %rs1727;
	shl.b64 	%rd377, %rd376, 42;
	and.b64  	%rd378, %rd377, 4398046511104;
	or.b64  	%rd379, %rd378, %rd371;
	cvt.u64.u16 	%rd380, %rs1728;
	shl.b64 	%rd381, %rd380, 42;
	and.b64  	%rd382, %rd381, 4398046511104;
	or.b64  	%rd383, %rd382, %rd375;
	shl.b64 	%rd384, %rd1, 35;
	and.b64  	%rd385, %rd384, 8796093022208;
	or.b64  	%rd386, %rd385, %rd379;
	cvt.u64.u16 	%rd387, %rs1669;
	shl.b64 	%rd388, %rd387, 43;
	and.b64  	%rd389, %rd388, 8796093022208;
	or.b64  	%rd390, %rd389, %rd383;
	cvt.u64.u16 	%rd391, %rs187;
	shl.b64 	%rd392, %rd391, 44;
	or.b64  	%rd393, %rd392, %rd386;
	cvt.u64.u16 	%rd394, %rs1708;
	shl.b64 	%rd395, %rd394, 44;
	and.b64  	%rd396, %rd395, 17592186044416;
	or.b64  	%rd397, %rd396, %rd390;
	cvt.u64.u16 	%rd398, %rs185;
	shl.b64 	%rd399, %rd398, 45;
	and.b64  	%rd400, %rd399, 35184372088832;
	or.b64  	%rd401, %rd400, %rd393;
	cvt.u64.u16 	%rd402, %rs1744;
	shl.b64 	%rd403, %rd402, 45;
	and.b64  	%rd404, %rd403, 35184372088832;
	or.b64  	%rd405, %rd404, %rd397;
	cvt.u64.u16 	%rd406, %rs183;
	shl.b64 	%rd407, %rd406, 46;
	and.b64  	%rd408, %rd407, 70368744177664;
	or.b64  	%rd409, %rd408, %rd401;
	cvt.u64.u16 	%rd410, %rs1759;
	shl.b64 	%rd411, %rd410, 46;
	and.b64  	%rd412, %rd411, 70368744177664;
	or.b64  	%rd413, %rd412, %rd405;
	cvt.u64.u16 	%rd414, %rs181;
	shl.b64 	%rd415, %rd414, 47;
	and.b64  	%rd416, %rd415, 140737488355328;
	or.b64  	%rd417, %rd416, %rd409;
	cvt.u64.u16 	%rd418, %rs253;
	shl.b64 	%rd419, %rd418, 47;
	or.b64  	%rd420, %rd419, %rd413;
	cvt.u64.u16 	%rd421, %rs179;
	shl.b64 	%rd422, %rd421, 48;
	and.b64  	%rd423, %rd422, 281474976710656;
	or.b64  	%rd424, %rd423, %rd417;
	cvt.u64.u16 	%rd425, %rs275;
	shl.b64 	%rd426, %rd425, 48;
	or.b64  	%rd427, %rd426, %rd420;
	cvt.u64.u16 	%rd428, %rs177;
	shl.b64 	%rd429, %rd428, 49;
	and.b64  	%rd430, %rd429, 562949953421312;
	or.b64  	%rd431, %rd430, %rd424;
	cvt.u64.u16 	%rd432, %rs587;
	shl.b64 	%rd433, %rd432, 49;
	and.b64  	%rd434, %rd433, 143552238122434560;
	or.b64  	%rd435, %rd434, %rd427;
	cvt.u64.u16 	%rd436, %rs175;
	shl.b64 	%rd437, %rd436, 50;
	and.b64  	%rd438, %rd437, 1125899906842624;
	or.b64  	%rd439, %rd438, %rd431;
	cvt.u64.u16 	%rd440, %rs650;
	shl.b64 	%rd441, %rd440, 50;
	and.b64  	%rd442, %rd441, 287104476244869120;
	or.b64  	%rd443, %rd442, %rd435;
	shl.b64 	%rd444, %rd1, 51;
	and.b64  	%rd445, %rd444, 2251799813685248;
	or.b64  	%rd446, %rd445, %rd439;
	cvt.u64.u16 	%rd447, %rs665;
	shl.b64 	%rd448, %rd447, 51;
	and.b64  	%rd449, %rd448, 574208952489738240;
	or.b64  	%rd450, %rd449, %rd443;
	cvt.u64.u16 	%rd451, %rs828;
	shl.b64 	%rd452, %rd451, 52;
	and.b64  	%rd453, %rd452, 1148417904979476480;
	or.b64  	%rd454, %rd453, %rd446;
	cvt.u64.u16 	%rd455, %rs829;
	shl.b64 	%rd456, %rd455, 52;
	and.b64  	%rd457, %rd456, 1148417904979476480;
	or.b64  	%rd458, %rd457, %rd450;
	cvt.u64.u16 	%rd459, %rs916;
	shl.b64 	%rd460, %rd459, 53;
	and.b64  	%rd461, %rd460, 2296835809958952960;
	or.b64  	%rd462, %rd461, %rd454;
	cvt.u64.u16 	%rd463, %rs917;
	shl.b64 	%rd464, %rd463, 53;
	and.b64  	%rd465, %rd464, 2296835809958952960;
	or.b64  	%rd466, %rd465, %rd458;
	cvt.u64.u16 	%rd467, %rs1459;
	shl.b64 	%rd468, %rd467, 54;
	and.b64  	%rd469, %rd468, 18014398509481984;
	or.b64  	%rd470, %rd469, %rd462;
	cvt.u64.u16 	%rd471, %rs1460;
	shl.b64 	%rd472, %rd471, 54;
	and.b64  	%rd473, %rd472, 18014398509481984;
	or.b64  	%rd474, %rd473, %rd466;
	cvt.u64.u16 	%rd475, %rs1509;
	shl.b64 	%rd476, %rd475, 55;
	and.b64  	%rd477, %rd476, 36028797018963968;
	or.b64  	%rd478, %rd477, %rd470;
	cvt.u64.u16 	%rd479, %rs1510;
	shl.b64 	%rd480, %rd479, 55;
	and.b64  	%rd481, %rd480, 36028797018963968;
	or.b64  	%rd482, %rd481, %rd474;
	cvt.u64.u16 	%rd483, %rs1522;
	shl.b64 	%rd484, %rd483, 56;
	and.b64  	%rd485, %rd484, 72057594037927936;
	or.b64  	%rd486, %rd485, %rd478;
	cvt.u64.u16 	%rd487, %rs1529;
	shl.b64 	%rd488, %rd487, 56;
	and.b64  	%rd489, %rd488, 72057594037927936;
	or.b64  	%rd490, %rd489, %rd482;
	cvt.u64.u16 	%rd491, %rs1597;
	shl.b64 	%rd492, %rd491, 57;
	and.b64  	%rd493, %rd492, 144115188075855872;
	or.b64  	%rd494, %rd493, %rd486;
	cvt.u64.u16 	%rd495, %rs1599;
	shl.b64 	%rd496, %rd495, 57;
	and.b64  	%rd497, %rd496, 144115188075855872;
	or.b64  	%rd498, %rd497, %rd490;
	cvt.u64.u16 	%rd499, %rs1665;
	shl.b64 	%rd500, %rd499, 58;
	and.b64  	%rd501, %rd500, 288230376151711744;
	or.b64  	%rd502, %rd501, %rd494;
	cvt.u64.u16 	%rd503, %rs1666;
	shl.b64 	%rd504, %rd503, 58;
	and.b64  	%rd505, %rd504, 288230376151711744;
	or.b64  	%rd506, %rd505, %rd498;
	cvt.u64.u16 	%rd507, %rs1703;
	shl.b64 	%rd508, %rd507, 59;
	and.b64  	%rd509, %rd508, 576460752303423488;
	or.b64  	%rd510, %rd509, %rd502;
	cvt.u64.u16 	%rd511, %rs1704;
	shl.b64 	%rd512, %rd511, 59;
	and.b64  	%rd513, %rd512, 576460752303423488;
	or.b64  	%rd514, %rd513, %rd506;
	cvt.u64.u16 	%rd515, %rs1739;
	shl.b64 	%rd516, %rd515, 60;
	and.b64  	%rd517, %rd516, 1152921504606846976;
	or.b64  	%rd518, %rd517, %rd510;
	cvt.u64.u16 	%rd519, %rs1740;
	shl.b64 	%rd520, %rd519, 60;
	and.b64  	%rd521, %rd520, 1152921504606846976;
	or.b64  	%rd522, %rd521, %rd514;
	cvt.u64.u16 	%rd523, %rs1754;
	shl.b64 	%rd524, %rd523, 61;
	and.b64  	%rd525, %rd524, 2305843009213693952;
	or.b64  	%rd526, %rd525, %rd518;
	cvt.u64.u16 	%rd527, %rs1755;
	shl.b64 	%rd528, %rd527, 61;
	and.b64  	%rd529, %rd528, 2305843009213693952;
	or.b64  	%rd530, %rd529, %rd522;
	cvt.u64.u16 	%rd531, %rs1331;
	shl.b64 	%rd532, %rd531, 62;
	and.b64  	%rd533, %rd532, 4611686018427387904;
	or.b64  	%rd534, %rd533, %rd526;
	cvt.u64.u16 	%rd535, %rs1528;
	shl.b64 	%rd536, %rd535, 62;
	and.b64  	%rd537, %rd536, 4611686018427387904;
	or.b64  	%rd538, %rd537, %rd530;
	cvt.u64.u16 	%rd539, %rs1340;
	shl.b64 	%rd540, %rd539, 63;
	or.b64  	%rd2, %rd540, %rd534;
	cvt.u64.u16 	%rd541, %rs1598;
	shl.b64 	%rd542, %rd541, 63;
	or.b64  	%rd3, %rd542, %rd538;
	add.s64 	%rd543, %rd3, %rd2;
	mov.b64 	{%r36, %r37}, %rd543;
	shf.l.wrap.b32 	%r38, %r36, %r37, 17;
	shf.l.wrap.b32 	%r39, %r37, %r36, 17;
	mov.b64 	%rd544, {%r39, %r38};
	add.s64 	%rd545, %rd544, %rd2;
	xor.b64  	%rd546, %rd3, %rd2;
	mov.b64 	{%r40, %r41}, %rd2;
	shf.l.wrap.b32 	%r42, %r41, %r40, 17;
	shf.l.wrap.b32 	%r43, %r40, %r41, 17;
	mov.b64 	%rd547, {%r43, %r42};
	shl.b64 	%rd548, %rd546, 21;
	xor.b64  	%rd549, %rd547, %rd548;
	xor.b64  	%rd550, %rd549, %rd546;
	mov.b64 	{%r44, %r45}, %rd546;
	shf.l.wrap.b32 	%r46, %r44, %r45, 28;
	shf.l.wrap.b32 	%r47, %r45, %r44, 28;
	mov.b64 	%rd551, {%r47, %r46};
	add.s64 	%rd552, %rd550, %rd551;
	mov.b64 	{%r48, %r49}, %rd552;
	shf.l.wrap.b32 	%r50, %r48, %r49, 17;
	shf.l.wrap.b32 	%r51, %r49, %r48, 17;
	mov.b64 	%rd553, {%r51, %r50};
	add.s64 	%rd554, %rd553, %rd550;
	setp.ne.s64 	%p1, %rd545, %rd6;
	setp.ne.s64 	%p2, %rd554, %rd7;
	or.pred  	%p3, %p1, %p2;
	@%p3 bra 	$L__BB0_3;
	ld.param.u64 	%rd562, [_Z11bruteKernelmmmP6ResultPj_param_4];
	cvta.to.global.u64 	%rd556, %rd562;
	atom.global.inc.u32 	%r1, [%rd556], 7;
	setp.gt.u32 	%p4, %r1, 7;
	@%p4 bra 	$L__BB0_3;
	ld.param.u64 	%rd561, [_Z11bruteKernelmmmP6ResultPj_param_3];
	and.b64  	%rd557, %rd1, 4398046511103;
	cvta.to.global.u64 	%rd558, %rd561;
	mul.wide.u32 	%rd559, %r1, 24;
	add.s64 	%rd560, %rd558, %rd559;
	st.global.u64 	[%rd560], %rd557;
	st.global.u64 	[%rd560+8], %rd2;
	st.global.u64 	[%rd560+16], %rd3;
$L__BB0_3:
	ret;

}


// ===== COMPILED SASS (sm_100) =====

	.target	sm_100

	.elftype	@"ET_EXEC"


//--------------------- .note.nv.tkinfo           --------------------------
	.section	.note.nv.tkinfo,"",@"SHT_NOTE"
	.sectionflags	@"SHF_NOTE_NV_TKINFO"
	.tkinfo
        /*0018*/ 	.word	0x00000002
        /*0030*/ 	.string	""
        /*0030*/ 	.string	"ptxas"
        /*0030*/ 	.string	"Cuda compilation tools, release 13.0, V13.0.88"
        /*0030*/ 	.string	"Build cuda_13.0.r13.0/compiler.36424714_0"
        /*0030*/ 	.string	"-arch sm_100 -m 64 "



//--------------------- .note.nv.cuinfo           --------------------------
	.section	.note.nv.cuinfo,"",@"SHT_NOTE"
	.sectionflags	@"SHF_NOTE_NV_CUINFO"
        /*0018*/ 	.short	0x0002
        /*001a*/ 	.short	0x0064
        /*001c*/ 	.short	0x0082
	.zero		2


//--------------------- .nv.info                  --------------------------
	.section	.nv.info,"",@"SHT_CUDA_INFO"
	.align	4


	//----- nvinfo : EIATTR_REGCOUNT
	.align		4
        /*0000*/ 	.byte	0x04, 0x2f
        /*0002*/ 	.short	(.L_1 - .L_0)
	.align		4
.L_0:
        /*0004*/ 	.word	index@(_Z11bruteKernelmmmP6ResultPj)
        /*0008*/ 	.word	0x000000a7


	//----- nvinfo : EIATTR_FRAME_SIZE
	.align		4
.L_1:
        /*000c*/ 	.byte	0x04, 0x11
        /*000e*/ 	.short	(.L_3 - .L_2)
	.align		4
.L_2:
        /*0010*/ 	.word	index@(_Z11bruteKernelmmmP6ResultPj)
        /*0014*/ 	.word	0x00000000


	//----- nvinfo : EIATTR_MIN_STACK_SIZE
	.align		4
.L_3:
        /*0018*/ 	.byte	0x04, 0x12
        /*001a*/ 	.short	(.L_5 - .L_4)
	.align		4
.L_4:
        /*001c*/ 	.word	index@(_Z11bruteKernelmmmP6ResultPj)
        /*0020*/ 	.word	0x00000000
.L_5:


//--------------------- .nv.compat                --------------------------
	.section	.nv.compat,"",@"SHT_CUDA_COMPAT_INFO"
	.align	4
        /*0000*/ 	.byte	0x02, 0x09, 0x00, 0x00, 0x02, 0x02, 0x01, 0x00, 0x02, 0x05, 0x05, 0x00, 0x03, 0x07, 0x01, 0x01
        /*0010*/ 	.byte	0x02, 0x03, 0x00, 0x00, 0x02, 0x06, 0x01, 0x00, 0x04, 0x0b, 0x08, 0x00, 0x09, 0x00, 0x00, 0x00
        /*0020*/ 	.byte	0x00, 0x00, 0x00, 0x00


//--------------------- .nv.info._Z11bruteKernelmmmP6ResultPj --------------------------
	.section	.nv.info._Z11bruteKernelmmmP6ResultPj,"",@"SHT_CUDA_INFO"
	.sectionflags	@""
	.align	4


	//----- nvinfo : EIATTR_CUDA_API_VERSION
	.align		4
        /*0000*/ 	.byte	0x04, 0x37
        /*0002*/ 	.short	(.L_7 - .L_6)
.L_6:
        /*0004*/ 	.word	0x00000082


	//----- nvinfo : EIATTR_KPARAM_INFO
	.align		4
.L_7:
        /*0008*/ 	.byte	0x04, 0x17
        /*000a*/ 	.short	(.L_9 - .L_8)
.L_8:
        /*000c*/ 	.word	0x00000000
        /*0010*/ 	.short	0x0004
        /*0012*/ 	.short	0x0020
        /*0014*/ 	.byte	0x00, 0xf5, 0x21, 0x00


	//----- nvinfo : EIATTR_KPARAM_INFO
	.align		4
.L_9:
        /*0018*/ 	.byte	0x04, 0x17
        /*001a*/ 	.short	(.L_11 - .L_10)
.L_10:
        /*001c*/ 	.word	0x00000000
        /*0020*/ 	.short	0x0003
        /*0022*/ 	.short	0x0018
        /*0024*/ 	.byte	0x00, 0xf5, 0x21, 0x00


	//----- nvinfo : EIATTR_KPARAM_INFO
	.align		4
.L_11:
        /*0028*/ 	.byte	0x04, 0x17
        /*002a*/ 	.short	(.L_13 - .L_12)
.L_12:
        /*002c*/ 	.word	0x00000000
        /*0030*/ 	.short	0x0002
        /*0032*/ 	.short	0x0010
        /*0034*/ 	.byte	0x00, 0xf0, 0x21, 0x00


	//----- nvinfo : EIATTR_KPARAM_INFO
	.align		4
.L_13:
        /*0038*/ 	.byte	0x04, 0x17
        /*003a*/ 	.short	(.L_15 - .L_14)
.L_14:
        /*003c*/ 	.word	0x00000000
        /*0040*/ 	.short	0x0001
        /*0042*/ 	.short	0x0008
        /*0044*/ 	.byte	0x00, 0xf0, 0x21, 0x00


	//----- nvinfo : EIATTR_KPARAM_INFO
	.align		4
.L_15:
        /*0048*/ 	.byte	0x04, 0x17
        /*004a*/ 	.short	(.L_17 - .L_16)
.L_16:
        /*004c*/ 	.word	0x00000000
        /*0050*/ 	.short	0x0000
        /*0052*/ 	.short	0x0000
        /*0054*/ 	.byte	0x00, 0xf0, 0x21, 0x00


	//----- nvinfo : EIATTR_SPARSE_MMA_MASK
	.align		4
.L_17:
        /*0058*/ 	.byte	0x03, 0x50
        /*005a*/ 	.short	0x0000


	//----- nvinfo : EIATTR_MAXREG_COUNT
	.align		4
        /*005c*/ 	.byte	0x03, 0x1b
        /*005e*/ 	.short	0x00ff


	//----- nvinfo : EIATTR_MERCURY_ISA_VERSION
	.align		4
        /*0060*/ 	.byte	0x03, 0x5f
        /*0062*/ 	.short	0x0101


	//----- nvinfo : EIATTR_VRC_CTA_INIT_COUNT
	.align		4
        /*0064*/ 	.byte	0x02, 0x4a
	.zero		1
	.zero		1


	//----- nvinfo : EIATTR_EXIT_INSTR_OFFSETS
	.align		4
        /*0068*/ 	.byte	0x04, 0x1c
        /*006a*/ 	.short	(.L_19 - .L_18)


	//   ....[0]....
.L_18:
        /*006c*/ 	.word	0x00005eb0


	//   ....[1]....
        /*0070*/ 	.word	0x00005f10


	//   ....[2]....
        /*0074*/ 	.word	0x00005f90


	//----- nvinfo : EIATTR_CBANK_PARAM_SIZE
	.align		4
.L_19:
        /*0078*/ 	.byte	0x03, 0x19
        /*007a*/ 	.short	0x0028


	//----- nvinfo : EIATTR_PARAM_CBANK
	.align		4
        /*007c*/ 	.byte	0x04, 0x0a
        /*007e*/ 	.short	(.L_21 - .L_20)
	.align		4
.L_20:
        /*0080*/ 	.word	index@(.nv.constant0._Z11bruteKernelmmmP6ResultPj)
        /*0084*/ 	.short	0x0380
        /*0086*/ 	.short	0x0028


	//----- nvinfo : EIATTR_SW_WAR
	.align		4
.L_21:
        /*0088*/ 	.byte	0x04, 0x36
        /*008a*/ 	.short	(.L_23 - .L_22)
.L_22:
        /*008c*/ 	.word	0x00000008
.L_23:


//--------------------- .nv.callgraph             --------------------------
	.section	.nv.callgraph,"",@"SHT_CUDA_CALLGRAPH"
	.align	4
	.sectionentsize	8
	.align		4
        /*0000*/ 	.word	0x00000000
	.align		4
        /*0004*/ 	.word	0xffffffff
	.align		4
        /*0008*/ 	.word	0x00000000
	.align		4
        /*000c*/ 	.word	0xfffffffe
	.align		4
        /*0010*/ 	.word	0x00000000
	.align		4
        /*0014*/ 	.word	0xfffffffd
	.align		4
        /*0018*/ 	.word	0x00000000
	.align		4
        /*001c*/ 	.word	0xfffffffc


//--------------------- .text._Z11bruteKernelmmmP6ResultPj --------------------------
	.section	.text._Z11bruteKernelmmmP6ResultPj,"ax",@progbits
	.align	128
        .global         _Z11bruteKernelmmmP6ResultPj
        .type           _Z11bruteKernelmmmP6ResultPj,@function
        .size           _Z11bruteKernelmmmP6ResultPj,(.L_x_1 - _Z11bruteKernelmmmP6ResultPj)
        .other          _Z11bruteKernelmmmP6ResultPj,@"STO_CUDA_ENTRY STV_DEFAULT"
_Z11bruteKernelmmmP6ResultPj:
.text._Z11bruteKernelmmmP6ResultPj:
[----:B------:R-:W-:Y:S01]  /*0000*/  LDC R1, c[0x0][0x37c] ;  /* 0x0000df00ff017b82 */ /* 0x000fe20000000800 */
[----:B------:R-:W0:Y:S07]  /*0010*/  S2R R5, SR_TID.X ;  /* 0x0000000000057919 */ /* 0x000e2e0000002100 */
[----:B------:R-:W0:Y:S01]  /*0020*/  S2UR UR4, SR_CTAID.X ;  /* 0x00000000000479c3 */ /* 0x000e220000002500 */
[----:B------:R-:W1:Y:S07]  /*0030*/  LDCU.64 UR6, c[0x0][0x390] ;  /* 0x00007200ff0677ac */ /* 0x000e6e0008000a00 */
[----:B------:R-:W0:Y:S08]  /*0040*/  LDC R0, c[0x0][0x360] ;  /* 0x0000d800ff007b82 */ /* 0x000e300000000800 */
[----:B------:R-:W2:Y:S01]  /*0050*/  LDC.64 R2, c[0x0][0x380] ;  /* 0x0000e000ff027b82 */ /* 0x000ea20000000a00 */
[----:B0-----:R-:W-:-:S05]  /*0060*/  IMAD R0, R0, UR4, R5 ;  /* 0x0000000400007c24 */ /* 0x001fca000f8e0205 */
[----:B-1----:R-:W-:Y:S02]  /*0070*/  IADD3 R0, P0, PT, R0, UR6, RZ ;  /* 0x0000000600007c10 */ /* 0x002fe4000ff1e0ff */
[----:B--2---:R-:W-:-:S03]  /*0080*/  SHF.R.U32.HI R5, RZ, 0xb, R3 ;  /* 0x0000000bff057819 */ /* 0x004fc60000011603 */
[----:B------:R-:W-:Y:S01]  /*0090*/  IMAD.X R39, RZ, RZ, UR7, P0 ;  /* 0x00000007ff277e24 */ /* 0x000fe200080e06ff */
[----:B------:R-:W-:Y:S02]  /*00a0*/  SHF.R.U64 R7, R2, 0x1a, R3 ;  /* 0x0000001a02077819 */ /* 0x000fe40000001203 */
[----:B------:R-:W-:Y:S02]  /*00b0*/  LOP3.LUT R48, R0, 0xff, RZ, 0xc0, !PT ;  /* 0x000000ff00307812 */ /* 0x000fe400078ec0ff */
[--C-:B------:R-:W-:Y:S02]  /*00c0*/  SHF.R.U32.HI R14, RZ, 0x4, R39.reuse ;  /* 0x00000004ff0e7819 */ /* 0x100fe40000011627 */
[----:B------:R-:W-:Y:S02]  /*00d0*/  SHF.R.U32.HI R8, RZ, 0x5, R39 ;  /* 0x00000005ff087819 */ /* 0x000fe40000011627 */
[----:B------:R-:W-:Y:S02]  /*00e0*/  LOP3.LUT R6, R14, R5, RZ, 0x3c, !PT ;  /* 0x000000050e067212 */ /* 0x000fe400078e3cff */
[----:B------:R-:W-:-:S02]  /*00f0*/  LOP3.LUT R4, R8, R7, RZ, 0x3c, !PT ;  /* 0x0000000708047212 */ /* 0x000fc400078e3cff */
[--C-:B------:R-:W-:Y:S02]  /*0100*/  SHF.R.U64 R57, R0, 0x8, R39.reuse ;  /* 0x0000000800397819 */ /* 0x100fe40000001227 */
[----:B------:R-:W-:Y:S02]  /*0110*/  LOP3.LUT R6, R6, 0x1, RZ, 0xc0, !PT ;  /* 0x0000000106067812 */ /* 0x000fe400078ec0ff */
[----:B------:R-:W-:Y:S02]  /*0120*/  SHF.R.U64 R81, R0, 0x12, R39 ;  /* 0x0000001200517819 */ /* 0x000fe40000001227 */
[----:B------:R-:W-:Y:S02]  /*0130*/  LOP3.LUT R4, R4, 0x1, RZ, 0xc0, !PT ;  /* 0x0000000104047812 */ /* 0x000fe400078ec0ff */
[----:B------:R-:W-:Y:S02]  /*0140*/  LOP3.LUT R7, R6, 0x1, R57, 0xf8, !PT ;  /* 0x0000000106077812 */ /* 0x000fe400078ef839 */
[----:B------:R-:W-:-:S02]  /*0150*/  LOP3.LUT R5, R4, 0x1, R81, 0xf8, !PT ;  /* 0x0000000104057812 */ /* 0x000fc400078ef851 */
[----:B------:R-:W-:Y:S02]  /*0160*/  LOP3.LUT R6, R57, 0x1, R6, 0x60, !PT ;  /* 0x0000000139067812 */ /* 0x000fe400078e6006 */
[----:B------:R-:W-:Y:S02]  /*0170*/  LOP3.LUT R4, R81, 0x1, R4, 0x60, !PT ;  /* 0x0000000151047812 */ /* 0x000fe400078e6004 */
[----:B------:R-:W-:Y:S02]  /*0180*/  LOP3.LUT R38, R2, 0xffff, RZ, 0xc0, !PT ;  /* 0x0000ffff02267812 */ /* 0x000fe400078ec0ff */
[----:B------:R-:W-:Y:S02]  /*0190*/  SHF.R.U32.HI R9, RZ, 0xc, R3 ;  /* 0x0000000cff097819 */ /* 0x000fe40000011603 */
[----:B------:R-:W-:Y:S02]  /*01a0*/  SHF.R.U64 R117, R0, 0x1e, R39 ;  /* 0x0000001e00757819 */ /* 0x000fe40000001227 */
[----:B------:R-:W-:-:S02]  /*01b0*/  SHF.R.U32.HI R54, RZ, 0x7, R48 ;  /* 0x00000007ff367819 */ /* 0x000fc40000011630 */
[----:B------:R-:W-:Y:S02]  /*01c0*/  LOP3.LUT R11, R6, R7, R14, 0xf8, !PT ;  /* 0x00000007060b7212 */ /* 0x000fe400078ef80e */
[----:B------:R-:W-:Y:S02]  /*01d0*/  LOP3.LUT R13, R4, R5, R8, 0xf8, !PT ;  /* 0x00000005040d7212 */ /* 0x000fe400078ef808 */
[----:B------:R-:W-:Y:S02]  /*01e0*/  SHF.R.U64 R7, R2, 0x1b, R3 ;  /* 0x0000001b02077819 */ /* 0x000fe40000001203 */
[C-C-:B------:R-:W-:Y:S02]  /*01f0*/  SHF.R.U64 R64, R0.reuse, 0x11, R39.reuse ;  /* 0x0000001100407819 */ /* 0x140fe40000001227 */
[----:B------:R-:W-:Y:S02]  /*0200*/  SHF.R.U32.HI R5, RZ, 0x1, R38 ;  /* 0x00000001ff057819 */ /* 0x000fe40000011626 */
[----:B------:R-:W-:-:S02]  /*0210*/  SHF.R.U64 R42, R0, 0x1d, R39 ;  /* 0x0000001d002a7819 */ /* 0x000fc40000001227 */
[----:B------:R-:W-:Y:S02]  /*0220*/  LOP3.LUT R6, R117, R2, RZ, 0x3c, !PT ;  /* 0x0000000275067212 */ /* 0x000fe400078e3cff */
[----:B------:R-:W-:Y:S02]  /*0230*/  LOP3.LUT R10, R54, 0x1, R9, 0x78, !PT ;  /* 0x00000001360a7812 */ /* 0x000fe400078e7809 */
[----:B------:R-:W-:Y:S02]  /*0240*/  LOP3.LUT R20, R39, 0x1, R81, 0x48, !PT ;  /* 0x0000000127147812 */ /* 0x000fe400078e4851 */
[----:B------:R-:W-:Y:S02]  /*0250*/  LOP3.LUT R12, R7, R64, RZ, 0x3c, !PT ;  /* 0x00000040070c7212 */ /* 0x000fe400078e3cff */
[----:B------:R-:W-:Y:S02]  /*0260*/  LOP3.LUT R7, R5, 0x1, R42, 0x48, !PT ;  /* 0x0000000105077812 */ /* 0x000fe400078e482a */
[----:B------:R-:W-:-:S02]  /*0270*/  LOP3.LUT R6, R6, 0x1, RZ, 0xc0, !PT ;  /* 0x0000000106067812 */ /* 0x000fc400078ec0ff */
[-C--:B------:R-:W-:Y:S02]  /*0280*/  LOP3.LUT R27, R10, R11.reuse, RZ, 0x3c, !PT ;  /* 0x0000000b0a1b7212 */ /* 0x080fe400078e3cff */
[--C-:B------:R-:W-:Y:S02]  /*0290*/  LOP3.LUT R4, R14, 0x1, R39.reuse, 0x48, !PT ;  /* 0x000000010e047812 */ /* 0x100fe400078e4827 */
[----:B------:R-:W-:Y:S02]  /*02a0*/  LOP3.LUT R5, R20, R14, R39, 0x60, !PT ;  /* 0x0000000e14057212 */ /* 0x000fe400078e6027 */
[----:B------:R-:W-:Y:S02]  /*02b0*/  LOP3.LUT R10, R7, R6, R117, 0x78, !PT ;  /* 0x00000006070a7212 */ /* 0x000fe400078e7875 */
[----:B------:R-:W-:Y:S02]  /*02c0*/  LOP3.LUT R14, R54, R11, R27, 0xe8, !PT ;  /* 0x0000000b360e7212 */ /* 0x000fe400078ee81b */
[----:B------:R-:W-:-:S02]  /*02d0*/  LOP3.LUT R4, R81, R20, R4, 0xe0, !PT ;  /* 0x0000001451047212 */ /* 0x000fc400078ee004 */
[CCC-:B------:R-:W-:Y:S02]  /*02e0*/  LOP3.LUT R7, R42.reuse, R6.reuse, R117.reuse, 0xf8, !PT ;  /* 0x000000062a077212 */ /* 0x1c0fe400078ef875 */
[----:B------:R-:W-:Y:S02]  /*02f0*/  LOP3.LUT R11, R42, R6, R117, 0x80, !PT ;  /* 0x000000062a0b7212 */ /* 0x000fe400078e8075 */
[----:B------:R-:W-:Y:S02]  /*0300*/  SHF.R.U32.HI R16, RZ, 0xd, R3 ;  /* 0x0000000dff107819 */ /* 0x000fe40000011603 */
[----:B------:R-:W-:Y:S02]  /*0310*/  SHF.R.U32.HI R55, RZ, 0x6, R48 ;  /* 0x00000006ff377819 */ /* 0x000fe40000011630 */
[----:B------:R-:W-:Y:S02]  /*0320*/  LOP3.LUT R104, R4, R5, RZ, 0xfc, !PT ;  /* 0x0000000504687212 */ /* 0x000fe400078efcff */
[----:B------:R-:W-:-:S02]  /*0330*/  LOP3.LUT R58, R11, R7, R10, 0xf8, !PT ;  /* 0x000000070b3a7212 */ /* 0x000fc400078ef80a */
[----:B------:R-:W-:Y:S02]  /*0340*/  SHF.R.U64 R11, R2, 0x15, R3 ;  /* 0x00000015020b7819 */ /* 0x000fe40000001203 */
[----:B------:R-:W-:Y:S02]  /*0350*/  SHF.R.U32.HI R4, RZ, 0x2, R38 ;  /* 0x00000002ff047819 */ /* 0x000fe40000011626 */
[--C-:B------:R-:W-:Y:S02]  /*0360*/  SHF.R.U32.HI R74, RZ, 0x6, R39.reuse ;  /* 0x00000006ff4a7819 */ /* 0x100fe40000011627 */
[----:B------:R-:W-:Y:S02]  /*0370*/  SHF.R.U64 R43, R0, 0x1c, R39 ;  /* 0x0000001c002b7819 */ /* 0x000fe40000001227 */
[----:B------:R-:W-:Y:S02]  /*0380*/  LOP3.LUT R15, R55, 0x1, R16, 0x48, !PT ;  /* 0x00000001370f7812 */ /* 0x000fe400078e4810 */
[----:B------:R-:W-:-:S02]  /*0390*/  LOP3.LUT R9, R13, 0x1, R12, 0x78, !PT ;  /* 0x000000010d097812 */ /* 0x000fc400078e780c */
[----:B------:R-:W-:Y:S02]  /*03a0*/  SHF.R.U64 R7, R2, 0x1c, R3 ;  /* 0x0000001c02077819 */ /* 0x000fe40000001203 */
[----:B------:R-:W-:Y:S02]  /*03b0*/  SHF.R.U64 R114, R0, 0x10, R39 ;  /* 0x0000001000727819 */ /* 0x000fe40000001227 */
[--C-:B------:R-:W-:Y:S02]  /*03c0*/  LOP3.LUT R12, R13, 0x1, R64.reuse, 0x80, !PT ;  /* 0x000000010d0c7812 */ /* 0x100fe400078e8040 */
[----:B------:R-:W-:Y:S02]  /*03d0*/  LOP3.LUT R11, R74, R11, RZ, 0x3c, !PT ;  /* 0x0000000b4a0b7212 */ /* 0x000fe400078e3cff */
[----:B------:R-:W-:Y:S02]  /*03e0*/  LOP3.LUT R5, R4, 0x1, R43, 0x48, !PT ;  /* 0x0000000104057812 */ /* 0x000fe400078e482b */
[----:B------:R-:W-:-:S02]  /*03f0*/  LOP3.LUT R13, R9, R13, R64, 0xe0, !PT ;  /* 0x0000000d090d7212 */ /* 0x000fc400078ee040 */
[----:B------:R-:W-:Y:S02]  /*0400*/  LOP3.LUT R92, R15, R14, RZ, 0x3c, !PT ;  /* 0x0000000e0f5c7212 */ /* 0x000fe400078e3cff */
[C-C-:B------:R-:W-:Y:S02]  /*0410*/  LOP3.LUT R15, R14.reuse, 0x1, R55.reuse, 0xf8, !PT ;  /* 0x000000010e0f7812 */ /* 0x140fe400078ef837 */
[----:B------:R-:W-:Y:S02]  /*0420*/  LOP3.LUT R14, R14, 0x1, R55, 0x80, !PT ;  /* 0x000000010e0e7812 */ /* 0x000fe400078e8037 */
[----:B------:R-:W-:Y:S02]  /*0430*/  SHF.R.U32.HI R17, RZ, 0xe, R3 ;  /* 0x0000000eff117819 */ /* 0x000fe40000011603 */
[----:B------:R-:W-:Y:S02]  /*0440*/  SHF.R.U32.HI R46, RZ, 0x5, R48 ;  /* 0x00000005ff2e7819 */ /* 0x000fe40000011630 */
[----:B------:R-:W-:-:S02]  /*0450*/  LOP3.LUT R16, R7, R114, RZ, 0x3c, !PT ;  /* 0x0000007207107212 */ /* 0x000fc400078e3cff */
[----:B------:R-:W-:Y:S02]  /*0460*/  SHF.R.U64 R62, R0, 0x13, R39 ;  /* 0x00000013003e7819 */ /* 0x000fe40000001227 */
[----:B------:R-:W-:Y:S02]  /*0470*/  LOP3.LUT R11, R11, 0x1, RZ, 0xc0, !PT ;  /* 0x000000010b0b7812 */ /* 0x000fe400078ec0ff */
[----:B------:R-:W-:Y:S02]  /*0480*/  LOP3.LUT R7, R5, R58, RZ, 0x3c, !PT ;  /* 0x0000003a05077212 */ /* 0x000fe400078e3cff */
[----:B------:R-:W-:Y:S02]  /*0490*/  LOP3.LUT R4, R58, 0x1, R43, 0xf8, !PT ;  /* 0x000000013a047812 */ /* 0x000fe400078ef82b */
[----:B------:R-:W-:Y:S02]  /*04a0*/  LOP3.LUT R13, R13, R12, RZ, 0xfc, !PT ;  /* 0x0000000c0d0d7212 */ /* 0x000fe400078efcff */
[----:B------:R-:W-:-:S02]  /*04b0*/  LOP3.LUT R15, R14, R15, R92, 0xf8, !PT ;  /* 0x0000000f0e0f7212 */ /* 0x000fc400078ef85c */
[----:B------:R-:W-:Y:S02]  /*04c0*/  LOP3.LUT R12, R46, 0x1, R17, 0x48, !PT ;  /* 0x000000012e0c7812 */ /* 0x000fe400078e4811 */
[----:B------:R-:W-:Y:S02]  /*04d0*/  SHF.R.U32.HI R100, RZ, 0x1, R39 ;  /* 0x00000001ff647819 */ /* 0x000fe40000011627 */
[----:B------:R-:W-:Y:S02]  /*04e0*/  LOP3.LUT R59, R11, 0x1, R62, 0xf8, !PT ;  /* 0x000000010b3b7812 */ /* 0x000fe400078ef83e */
[----:B------:R-:W-:Y:S02]  /*04f0*/  LOP3.LUT R14, R62, 0x1, R11, 0x60, !PT ;  /* 0x000000013e0e7812 */ /* 0x000fe400078e600b */
[----:B------:R-:W-:Y:S02]  /*0500*/  LOP3.LUT R5, R4, R7, RZ, 0xc0, !PT ;  /* 0x0000000704057212 */ /* 0x000fe400078ec0ff */
[----:B------:R-:W-:-:S02]  /*0510*/  LOP3.LUT R11, R13, 0x1, R16, 0x78, !PT ;  /* 0x000000010d0b7812 */ /* 0x000fc400078e7810 */
[C-C-:B------:R-:W-:Y:S02]  /*0520*/  LOP3.LUT R4, R13.reuse, 0x1, R114.reuse, 0xf8, !PT ;  /* 0x000000010d047812 */ /* 0x140fe400078ef872 */
[----:B------:R-:W-:Y:S02]  /*0530*/  LOP3.LUT R13, R13, 0x1, R114, 0x80, !PT ;  /* 0x000000010d0d7812 */ /* 0x000fe400078e8072 */
[----:B------:R-:W-:Y:S02]  /*0540*/  LOP3.LUT R17, R12, R15, RZ, 0x3c, !PT ;  /* 0x0000000f0c117212 */ /* 0x000fe400078e3cff */
[--C-:B------:R-:W-:Y:S02]  /*0550*/  SHF.R.U64 R32, R0, 0x1f, R39.reuse ;  /* 0x0000001f00207819 */ /* 0x100fe40000001227 */
[----:B------:R-:W-:Y:S02]  /*0560*/  SHF.R.U32.HI R37, RZ, 0x9, R39 ;  /* 0x00000009ff257819 */ /* 0x000fe40000011627 */
[----:B------:R-:W-:-:S02]  /*0570*/  SHF.R.U32.HI R53, RZ, 0x4, R48 ;  /* 0x00000004ff357819 */ /* 0x000fc40000011630 */
[----:B------:R-:W-:Y:S02]  /*0580*/  LOP3.LUT R100, R100, 0x1, RZ, 0xc0, !PT ;  /* 0x0000000164647812 */ /* 0x000fe400078ec0ff */
[C-C-:B------:R-:W-:Y:S02]  /*0590*/  LOP3.LUT R12, R15.reuse, 0x1, R46.reuse, 0xf8, !PT ;  /* 0x000000010f0c7812 */ /* 0x140fe400078ef82e */
[----:B------:R-:W-:Y:S02]  /*05a0*/  LOP3.LUT R15, R15, 0x1, R46, 0x80, !PT ;  /* 0x000000010f0f7812 */ /* 0x000fe400078e802e */
[----:B------:R-:W-:Y:S02]  /*05b0*/  LOP3.LUT R59, R14, R59, R74, 0xf8, !PT ;  /* 0x0000003b0e3b7212 */ /* 0x000fe400078ef84a */
[----:B------:R-:W-:Y:S02]  /*05c0*/  LOP3.LUT R14, R13, R4, R11, 0xf8, !PT ;  /* 0x000000040d0e7212 */ /* 0x000fe400078ef80b */
[----:B------:R-:W-:-:S02]  /*05d0*/  LOP3.LUT R4, R32, 0x1, R37, 0x48, !PT ;  /* 0x0000000120047812 */ /* 0x000fc400078e4825 */
[----:B------:R-:W-:Y:S02]  /*05e0*/  LOP3.LUT R44, R32, 0x1, R53, 0x48, !PT ;  /* 0x00000001202c7812 */ /* 0x000fe400078e4835 */
[----:B------:R-:W-:Y:S02]  /*05f0*/  LOP3.LUT R6, R6, 0x1, R32, 0x78, !PT ;  /* 0x0000000106067812 */ /* 0x000fe400078e7820 */
[----:B------:R-:W-:Y:S02]  /*0600*/  LOP3.LUT R19, R100, 0x1, R81, 0x78, !PT ;  /* 0x0000000164137812 */ /* 0x000fe400078e7851 */
[----:B------:R-:W-:Y:S02]  /*0610*/  LOP3.LUT R16, R15, R12, R17, 0xf8, !PT ;  /* 0x0000000c0f107212 */ /* 0x000fe400078ef811 */
[----:B------:R-:W-:Y:S02]  /*0620*/  LOP3.LUT R58, R5, R58, R43, 0xf8, !PT ;  /* 0x0000003a053a7212 */ /* 0x000fe400078ef82b */
[----:B------:R-:W-:-:S02]  /*0630*/  SHF.R.U64 R12, R2, 0x1d, R3 ;  /* 0x0000001d020c7819 */ /* 0x000fc40000001203 */
[----:B------:R-:W-:Y:S02]  /*0640*/  SHF.R.U64 R151, R0, 0xf, R39 ;  /* 0x0000000f00977819 */ /* 0x000fe40000001227 */
[----:B------:R-:W-:Y:S01]  /*0650*/  LOP3.LUT R5, R6, R44, R53, 0xe8, !PT ;  /* 0x0000002c06057212 */ /* 0x000fe200078ee835 */
[----:B------:R-:W-:Y:S01]  /*0660*/  IMAD.SHL.U32 R44, R44, 0x8000, RZ ;  /* 0x000080002c2c7824 */ /* 0x000fe200078e00ff */
[----:B------:R-:W-:Y:S02]  /*0670*/  LOP3.LUT R4, R4, R19, RZ, 0x3c, !PT ;  /* 0x0000001304047212 */ /* 0x000fe400078e3cff */
[----:B------:R-:W-:Y:S02]  /*0680*/  SHF.R.U64 R45, R0, 0x19, R39 ;  /* 0x00000019002d7819 */ /* 0x000fe40000001227 */
[----:B------:R-:W-:Y:S02]  /*0690*/  LOP3.LUT R21, R12, R151, RZ, 0x3c, !PT ;  /* 0x000000970c157212 */ /* 0x000fe400078e3cff */
[----:B------:R-:W-:-:S02]  /*06a0*/  SHF.R.U32.HI R47, RZ, 0x3, R48 ;  /* 0x00000003ff2f7819 */ /* 0x000fc40000011630 */
[----:B------:R-:W-:Y:S02]  /*06b0*/  LOP3.LUT R52, R10, R5, RZ, 0x3c, !PT ;  /* 0x000000050a347212 */ /* 0x000fe400078e3cff */
[----:B------:R-:W-:Y:S02]  /*06c0*/  LOP3.LUT R12, R4, R32, R19, 0xe8, !PT ;  /* 0x00000020040c7212 */ /* 0x000fe400078ee813 */
[----:B------:R-:W-:Y:S02]  /*06d0*/  LOP3.LUT R6, R100, 0x1, R45, 0x78, !PT ;  /* 0x0000000164067812 */ /* 0x000fe400078e782d */
[----:B------:R-:W-:Y:S02]  /*06e0*/  LOP3.LUT R52, R52, 0x1, R47, 0x78, !PT ;  /* 0x0000000134347812 */ /* 0x000fe400078e782f */
[CCC-:B------:R-:W-:Y:S02]  /*06f0*/  LOP3.LUT R24, R12.reuse, R10.reuse, R5.reuse, 0x96, !PT ;  /* 0x0000000a0c187212 */ /* 0x1c0fe400078e9605 */
[----:B------:R-:W-:-:S02]  /*0700*/  LOP3.LUT R22, R12, R10, R5, 0xf6, !PT ;  /* 0x0000000a0c167212 */ /* 0x000fc400078ef605 */
[----:B------:R-:W-:Y:S02]  /*0710*/  LOP3.LUT R25, R12, R10, R5, 0x60, !PT ;  /* 0x0000000a0c197212 */ /* 0x000fe400078e6005 */
[--C-:B------:R-:W-:Y:S02]  /*0720*/  LOP3.LUT R12, R6, R11, R100.reuse, 0xf6, !PT ;  /* 0x0000000b060c7212 */ /* 0x100fe400078ef664 */
[----:B------:R-:W-:Y:S02]  /*0730*/  LOP3.LUT R29, R27, R104, RZ, 0x3c, !PT ;  /* 0x000000681b1d7212 */ /* 0x000fe400078e3cff */
[----:B------:R-:W-:Y:S02]  /*0740*/  SHF.R.U32.HI R18, RZ, 0xf, R3 ;  /* 0x0000000fff127819 */ /* 0x000fe40000011603 */
[----:B------:R-:W-:Y:S02]  /*0750*/  LOP3.LUT R4, R52, R5, RZ, 0xfc, !PT ;  /* 0x0000000534047212 */ /* 0x000fe400078efcff */
[----:B------:R-:W-:-:S02]  /*0760*/  LOP3.LUT R13, R6, R11, R100, 0x60, !PT ;  /* 0x0000000b060d7212 */ /* 0x000fc400078e6064 */
[----:B------:R-:W-:Y:S02]  /*0770*/  LOP3.LUT R12, R12, 0x1, R45, 0x80, !PT ;  /* 0x000000010c0c7812 */ /* 0x000fe400078e802d */
[----:B------:R-:W-:Y:S02]  /*0780*/  LOP3.LUT R61, R29, R10, R5, 0x96, !PT ;  /* 0x0000000a1d3d7212 */ /* 0x000fe400078e9605 */
[----:B------:R-:W-:Y:S02]  /*0790*/  LOP3.LUT R15, R53, 0x1, R18, 0x48, !PT ;  /* 0x00000001350f7812 */ /* 0x000fe400078e4812 */
[----:B------:R-:W-:Y:S02]  /*07a0*/  LOP3.LUT R4, R4, 0x1, R47, 0x80, !PT ;  /* 0x0000000104047812 */ /* 0x000fe400078e802f */
[C---:B------:R-:W-:Y:S02]  /*07b0*/  LOP3.LUT R11, R14.reuse, 0x1, R21, 0x78, !PT ;  /* 0x000000010e0b7812 */ /* 0x040fe400078e7815 */
[----:B------:R-:W-:-:S02]  /*07c0*/  LOP3.LUT R10, R14, 0x1, R151, 0xf8, !PT ;  /* 0x000000010e0a7812 */ /* 0x000fc400078ef897 */
[----:B------:R-:W-:Y:S02]  /*07d0*/  LOP3.LUT R14, R14, 0x1, R151, 0x80, !PT ;  /* 0x000000010e0e7812 */ /* 0x000fe400078e8097 */
[----:B------:R-:W-:Y:S02]  /*07e0*/  LOP3.LUT R94, R12, R13, RZ, 0xfc, !PT ;  /* 0x0000000d0c5e7212 */ /* 0x000fe400078efcff */
[----:B------:R-:W-:Y:S02]  /*07f0*/  SHF.R.U64 R13, R2, 0x1e, R3 ;  /* 0x0000001e020d7819 */ /* 0x000fe40000001203 */
[----:B------:R-:W-:Y:S02]  /*0800*/  SHF.R.U64 R56, R0, 0xe, R39 ;  /* 0x0000000e00387819 */ /* 0x000fe40000001227 */
[----:B------:R-:W-:Y:S02]  /*0810*/  LOP3.LUT R26, R15, R16, RZ, 0x3c, !PT ;  /* 0x000000100f1a7212 */ /* 0x000fe400078e3cff */
[----:B------:R-:W-:-:S02]  /*0820*/  LOP3.LUT R4, R4, R52, R5, 0xf8, !PT ;  /* 0x0000003404047212 */ /* 0x000fc400078ef805 */
[----:B------:R-:W-:Y:S02]  /*0830*/  LOP3.LUT R15, R16, 0x1, R53, 0xf8, !PT ;  /* 0x00000001100f7812 */ /* 0x000fe400078ef835 */
[----:B------:R-:W-:Y:S02]  /*0840*/  LOP3.LUT R5, R14, R10, R11, 0xf8, !PT ;  /* 0x0000000a0e057212 */ /* 0x000fe400078ef80b */
[----:B------:R-:W-:Y:S02]  /*0850*/  LOP3.LUT R16, R16, 0x1, R53, 0x80, !PT ;  /* 0x0000000110107812 */ /* 0x000fe400078e8035 */
[----:B------:R-:W-:Y:S02]  /*0860*/  LOP3.LUT R10, R13, R56, RZ, 0x3c, !PT ;  /* 0x000000380d0a7212 */ /* 0x000fe400078e3cff */
[----:B------:R-:W-:Y:S02]  /*0870*/  SHF.R.U32.HI R12, RZ, 0x10, R3 ;  /* 0x00000010ff0c7819 */ /* 0x000fe40000011603 */
[----:B------:R-:W-:-:S02]  /*0880*/  SHF.R.U32.HI R50, RZ, 0x2, R48 ;  /* 0x00000002ff327819 */ /* 0x000fc40000011630 */
[----:B------:R-:W-:Y:S02]  /*0890*/  LOP3.LUT R49, R7, R4, RZ, 0x3c, !PT ;  /* 0x0000000407317212 */ /* 0x000fe400078e3cff */
[----:B------:R-:W-:Y:S02]  /*08a0*/  LOP3.LUT R16, R16, R15, R26, 0xf8, !PT ;  /* 0x0000000f10107212 */ /* 0x000fe400078ef81a */
[----:B------:R-:W-:Y:S02]  /*08b0*/  LOP3.LUT R13, R5, 0x1, R10, 0x78, !PT ;  /* 0x00000001050d7812 */ /* 0x000fe400078e780a */
[----:B------:R-:W-:Y:S02]  /*08c0*/  LOP3.LUT R15, R64, 0x1, RZ, 0xc0, !PT ;  /* 0x00000001400f7812 */ /* 0x000fe400078ec0ff */
[----:B------:R-:W-:Y:S02]  /*08d0*/  LOP3.LUT R21, R47, 0x1, R12, 0x48, !PT ;  /* 0x000000012f157812 */ /* 0x000fe400078e480c */
[----:B------:R-:W-:-:S02]  /*08e0*/  LOP3.LUT R10, R5, 0x1, R56, 0xf8, !PT ;  /* 0x00000001050a7812 */ /* 0x000fc400078ef838 */
[----:B------:R-:W-:Y:S02]  /*08f0*/  LOP3.LUT R5, R5, 0x1, R56, 0x80, !PT ;  /* 0x0000000105057812 */ /* 0x000fe400078e8038 */
[----:B------:R-:W-:Y:S02]  /*0900*/  LOP3.LUT R49, R49, 0x1, R50, 0x78, !PT ;  /* 0x0000000131317812 */ /* 0x000fe400078e7832 */
[----:B------:R-:W-:Y:S02]  /*0910*/  LOP3.LUT R15, R15, R11, R94, 0x96, !PT ;  /* 0x0000000b0f0f7212 */ /* 0x000fe400078e965e */
[----:B------:R-:W-:Y:S02]  /*0920*/  LOP3.LUT R18, R21, R16, RZ, 0x3c, !PT ;  /* 0x0000001015127212 */ /* 0x000fe400078e3cff */
[C-C-:B------:R-:W-:Y:S02]  /*0930*/  LOP3.LUT R23, R16.reuse, 0x1, R47.reuse, 0xf8, !PT ;  /* 0x0000000110177812 */ /* 0x140fe400078ef82f */
[----:B------:R-:W-:-:S02]  /*0940*/  LOP3.LUT R16, R16, 0x1, R47, 0x80, !PT ;  /* 0x0000000110107812 */ /* 0x000fc400078e802f */
[----:B------:R-:W-:Y:S02]  /*0950*/  LOP3.LUT R21, R5, R10, R13, 0xf8, !PT ;  /* 0x0000000a05157212 */ /* 0x000fe400078ef80d */
[----:B------:R-:W-:Y:S02]  /*0960*/  LOP3.LUT R5, R49, R4, RZ, 0xfc, !PT ;  /* 0x0000000431057212 */ /* 0x000fe400078efcff */
[----:B------:R-:W-:Y:S02]  /*0970*/  LOP3.LUT R22, R25, R15, R22, 0xf8, !PT ;  /* 0x0000000f19167212 */ /* 0x000fe400078ef816 */
[----:B------:R-:W-:Y:S02]  /*0980*/  LOP3.LUT R103, R117, 0x1, RZ, 0xc0, !PT ;  /* 0x0000000175677812 */ /* 0x000fe400078ec0ff */
[----:B------:R-:W-:Y:S02]  /*0990*/  LOP3.LUT R25, R16, R23, R18, 0xf8, !PT ;  /* 0x0000001710197212 */ /* 0x000fe400078ef812 */
[----:B------:R-:W-:-:S02]  /*09a0*/  SHF.R.U64 R23, R2, 0x1f, R3 ;  /* 0x0000001f02177819 */ /* 0x000fc40000001203 */
[----:B------:R-:W-:Y:S02]  /*09b0*/  SHF.R.U64 R98, R0, 0xd, R39 ;  /* 0x0000000d00627819 */ /* 0x000fe40000001227 */
[----:B------:R-:W-:Y:S02]  /*09c0*/  LOP3.LUT R5, R5, 0x1, R50, 0x80, !PT ;  /* 0x0000000105057812 */ /* 0x000fe400078e8032 */
[CCC-:B------:R-:W-:Y:S02]  /*09d0*/  LOP3.LUT R14, R22.reuse, R7.reuse, R4.reuse, 0xf6, !PT ;  /* 0x00000007160e7212 */ /* 0x1c0fe400078ef604 */
[CCC-:B------:R-:W-:Y:S02]  /*09e0*/  LOP3.LUT R16, R22.reuse, R7.reuse, R4.reuse, 0x60, !PT ;  /* 0x0000000716107212 */ /* 0x1c0fe400078e6004 */
[-CC-:B------:R-:W-:Y:S02]  /*09f0*/  LOP3.LUT R12, R22, R7.reuse, R4.reuse, 0x96, !PT ;  /* 0x00000007160c7212 */ /* 0x180fe400078e9604 */
[----:B------:R-:W-:-:S02]  /*0a00*/  LOP3.LUT R68, R103, R7, R4, 0x96, !PT ;  /* 0x0000000767447212 */ /* 0x000fc400078e9604 */
[----:B------:R-:W-:Y:S02]  /*0a10*/  SHF.R.U32.HI R7, RZ, 0x11, R3 ;  /* 0x00000011ff077819 */ /* 0x000fe40000011603 */
[----:B------:R-:W-:Y:S02]  /*0a20*/  LOP3.LUT R34, R23, R98, RZ, 0x3c, !PT ;  /* 0x0000006217227212 */ /* 0x000fe400078e3cff */
[----:B------:R-:W-:Y:S01]  /*0a30*/  LOP3.LUT R72, R5, R49, R4, 0xf8, !PT ;  /* 0x0000003105487212 */ /* 0x000fe200078ef804 */
[----:B------:R-:W-:Y:S01]  /*0a40*/  IMAD.SHL.U32 R49, R49, 0x20000, RZ ;  /* 0x0002000031317824 */ /* 0x000fe200078e00ff */
[----:B------:R-:W0:Y:S01]  /*0a50*/  LDC.64 R4, c[0x0][0x388] ;  /* 0x0000e200ff047b82 */ /* 0x000e220000000a00 */
[----:B------:R-:W-:Y:S02]  /*0a60*/  LOP3.LUT R116, R50, 0x1, R7, 0x48, !PT ;  /* 0x0000000132747812 */ /* 0x000fe400078e4807 */
[C---:B------:R-:W-:Y:S02]  /*0a70*/  LOP3.LUT R34, R21.reuse, 0x1, R34, 0x78, !PT ;  /* 0x0000000115227812 */ /* 0x040fe400078e7822 */
[----:B------:R-:W-:-:S02]  /*0a80*/  LOP3.LUT R23, R21, 0x1, R98, 0xf8, !PT ;  /* 0x0000000115177812 */ /* 0x000fc400078ef862 */
[----:B------:R-:W-:Y:S02]  /*0a90*/  LOP3.LUT R21, R21, 0x1, R98, 0x80, !PT ;  /* 0x0000000115157812 */ /* 0x000fe400078e8062 */
[--C-:B------:R-:W-:Y:S02]  /*0aa0*/  SHF.R.U64 R40, R0, 0xc, R39.reuse ;  /* 0x0000000c00287819 */ /* 0x100fe40000001227 */
[----:B------:R-:W-:Y:S02]  /*0ab0*/  LOP3.LUT R116, R116, R25, RZ, 0x3c, !PT ;  /* 0x0000001974747212 */ /* 0x000fe400078e3cff */
[C-C-:B------:R-:W-:Y:S02]  /*0ac0*/  LOP3.LUT R31, R25.reuse, 0x1, R50.reuse, 0xf8, !PT ;  /* 0x00000001191f7812 */ /* 0x140fe400078ef832 */
[----:B------:R-:W-:Y:S02]  /*0ad0*/  LOP3.LUT R25, R25, 0x1, R50, 0x80, !PT ;  /* 0x0000000119197812 */ /* 0x000fe400078e8032 */
[----:B------:R-:W-:-:S02]  /*0ae0*/  SHF.R.U64 R67, R0, 0x18, R39 ;  /* 0x0000001800437819 */ /* 0x000fc40000001227 */
[----:B------:R-:W-:Y:S02]  /*0af0*/  LOP3.LUT R10, R11, R94, RZ, 0x3c, !PT ;  /* 0x0000005e0b0a7212 */ /* 0x000fe400078e3cff */
[----:B------:R-:W-:Y:S02]  /*0b00*/  LOP3.LUT R23, R21, R23, R34, 0xf8, !PT ;  /* 0x0000001715177212 */ /* 0x000fe400078ef822 */
[----:B------:R-:W-:Y:S02]  /*0b10*/  LOP3.LUT R122, R40, R3, RZ, 0x3c, !PT ;  /* 0x00000003287a7212 */ /* 0x000fe400078e3cff */
[----:B------:R-:W-:Y:S02]  /*0b20*/  LOP3.LUT R21, R29, 0x1, R64, 0x78, !PT ;  /* 0x000000011d157812 */ /* 0x000fe400078e7840 */
[----:B------:R-:W-:Y:S02]  /*0b30*/  LOP3.LUT R33, R25, R31, R116, 0xf8, !PT ;  /* 0x0000001f19217212 */ /* 0x000fe400078ef874 */
[----:B------:R-:W-:-:S02]  /*0b40*/  LOP3.LUT R7, R10, 0x1, R67, 0x78, !PT ;  /* 0x000000010a077812 */ /* 0x000fc400078e7843 */
[C---:B------:R-:W-:Y:S02]  /*0b50*/  LOP3.LUT R122, R23.reuse, 0x1, R122, 0x78, !PT ;  /* 0x00000001177a7812 */ /* 0x040fe400078e787a */
[C-C-:B------:R-:W-:Y:S02]  /*0b60*/  LOP3.LUT R25, R23.reuse, 0x1, R40.reuse, 0xf8, !PT ;  /* 0x0000000117197812 */ /* 0x140fe400078ef828 */
[----:B------:R-:W-:Y:S02]  /*0b70*/  LOP3.LUT R22, R23, 0x1, R40, 0x80, !PT ;  /* 0x0000000117167812 */ /* 0x000fe400078e8028 */
[----:B------:R-:W-:Y:S02]  /*0b80*/  LOP3.LUT R23, R21, R104, RZ, 0xfc, !PT ;  /* 0x0000006815177212 */ /* 0x000fe400078efcff */
[----:B------:R-:W-:Y:S02]  /*0b90*/  LOP3.LUT R10, R7, R94, RZ, 0xfc, !PT ;  /* 0x0000005e070a7212 */ /* 0x000fe400078efcff */
[----:B------:R-:W-:-:S02]  /*0ba0*/  SHF.R.U32.HI R102, RZ, 0x2, R39 ;  /* 0x00000002ff667819 */ /* 0x000fc40000011627 */
[----:B------:R-:W-:Y:S02]  /*0bb0*/  LOP3.LUT R23, R23, 0x1, R64, 0x80, !PT ;  /* 0x0000000117177812 */ /* 0x000fe400078e8040 */
[----:B------:R-:W-:Y:S02]  /*0bc0*/  LOP3.LUT R10, R10, 0x1, R67, 0x80, !PT ;  /* 0x000000010a0a7812 */ /* 0x000fe400078e8043 */
[----:B------:R-:W-:Y:S02]  /*0bd0*/  LOP3.LUT R102, R102, 0x1, RZ, 0xc0, !PT ;  /* 0x0000000166667812 */ /* 0x000fe400078ec0ff */
[----:B------:R-:W-:Y:S02]  /*0be0*/  LOP3.LUT R23, R23, R21, R104, 0xf8, !PT ;  /* 0x0000001517177212 */ /* 0x000fe400078ef868 */
[----:B------:R-:W-:Y:S02]  /*0bf0*/  LOP3.LUT R158, R10, R7, R94, 0xf8, !PT ;  /* 0x000000070a9e7212 */ /* 0x000fe400078ef85e */
[----:B------:R-:W-:-:S02]  /*0c00*/  LOP3.LUT R41, R22, R25, R122, 0xf8, !PT ;  /* 0x0000001916297212 */ /* 0x000fc400078ef87a */
[----:B------:R-:W-:Y:S02]  /*0c10*/  LOP3.LUT R35, R114, 0x1, RZ, 0xc0, !PT ;  /* 0x0000000172237812 */ /* 0x000fe400078ec0ff */
[----:B0-----:R-:W-:Y:S02]  /*0c20*/  SHF.R.U64 R10, R4, 0x1c, R5 ;  /* 0x0000001c040a7819 */ /* 0x001fe40000001205 */
[----:B------:R-:W-:Y:S02]  /*0c30*/  LOP3.LUT R118, R102, 0x1, R57, 0x78, !PT ;  /* 0x0000000166767812 */ /* 0x000fe400078e7839 */
[----:B------:R-:W-:Y:S02]  /*0c40*/  LOP3.LUT R25, R23, R92, RZ, 0x3c, !PT ;  /* 0x0000005c17197212 */ /* 0x000fe400078e3cff */
[----:B------:R-:W-:Y:S02]  /*0c50*/  LOP3.LUT R35, R35, R13, R158, 0x96, !PT ;  /* 0x0000000d23237212 */ /* 0x000fe400078e969e */
[----:B------:R-:W-:-:S02]  /*0c60*/  LOP3.LUT R51, R37, R10, RZ, 0x3c, !PT ;  /* 0x0000000a25337212 */ /* 0x000fc400078e3cff */
[----:B------:R-:W-:Y:S02]  /*0c70*/  LOP3.LUT R118, R118, R23, R92, 0x96, !PT ;  /* 0x0000001776767212 */ /* 0x000fe400078e965c */
[----:B------:R-:W-:Y:S02]  /*0c80*/  LOP3.LUT R22, R25, 0x1, R114, 0x78, !PT ;  /* 0x0000000119167812 */ /* 0x000fe400078e7872 */
[--C-:B------:R-:W-:Y:S02]  /*0c90*/  SHF.R.U32.HI R65, RZ, 0x1, R3.reuse ;  /* 0x00000001ff417819 */ /* 0x100fe40000011603 */
[----:B------:R-:W-:Y:S02]  /*0ca0*/  SHF.R.U32.HI R63, RZ, 0x12, R3 ;  /* 0x00000012ff3f7819 */ /* 0x000fe40000011603 */
[----:B------:R-:W-:Y:S02]  /*0cb0*/  SHF.R.U32.HI R48, RZ, 0x1, R48 ;  /* 0x00000001ff307819 */ /* 0x000fe40000011630 */
[----:B------:R-:W-:-:S02]  /*0cc0*/  SHF.R.U64 R110, R0, 0xb, R39 ;  /* 0x0000000b006e7819 */ /* 0x000fc40000001227 */
[----:B------:R-:W-:Y:S02]  /*0cd0*/  LOP3.LUT R31, R16, R35, R14, 0xf8, !PT ;  /* 0x00000023101f7212 */ /* 0x000fe400078ef80e */
[----:B------:R-:W-:Y:S02]  /*0ce0*/  LOP3.LUT R10, R118, R51, RZ, 0xfc, !PT ;  /* 0x00000033760a7212 */ /* 0x000fe400078efcff */
[----:B------:R-:W-:Y:S02]  /*0cf0*/  LOP3.LUT R25, R22, R23, RZ, 0xfc, !PT ;  /* 0x0000001716197212 */ /* 0x000fe400078efcff */
[----:B------:R-:W-:Y:S02]  /*0d00*/  LOP3.LUT R36, R48, 0x1, R63, 0x48, !PT ;  /* 0x0000000130247812 */ /* 0x000fe400078e483f */
[----:B------:R-:W-:Y:S02]  /*0d10*/  LOP3.LUT R14, R65, R110, RZ, 0x3c, !PT ;  /* 0x0000006e410e7212 */ /* 0x000fe400078e3cff */
[----:B------:R-:W-:-:S02]  /*0d20*/  LOP3.LUT R10, R10, 0x1, R37, 0x80, !PT ;  /* 0x000000010a0a7812 */ /* 0x000fc400078e8025 */
[----:B------:R-:W-:Y:S02]  /*0d30*/  LOP3.LUT R25, R25, 0x1, R114, 0x80, !PT ;  /* 0x0000000119197812 */ /* 0x000fe400078e8072 */
[----:B------:R-:W-:Y:S02]  /*0d40*/  LOP3.LUT R36, R36, R33, RZ, 0x3c, !PT ;  /* 0x0000002124247212 */ /* 0x000fe400078e3cff */
[----:B------:R-:W-:Y:S02]  /*0d50*/  LOP3.LUT R37, R33, 0x1, R48, 0xf8, !PT ;  /* 0x0000000121257812 */ /* 0x000fe400078ef830 */
[----:B------:R-:W-:Y:S02]  /*0d60*/  LOP3.LUT R69, R41, 0x1, R14, 0x78, !PT ;  /* 0x0000000129457812 */ /* 0x000fe400078e780e */
[----:B------:R-:W-:Y:S02]  /*0d70*/  LOP3.LUT R33, R33, 0x1, R48, 0x80, !PT ;  /* 0x0000000121217812 */ /* 0x000fe400078e8030 */
[----:B------:R-:W-:-:S02]  /*0d80*/  LOP3.LUT R14, R41, 0x1, R110, 0xf8, !PT ;  /* 0x00000001290e7812 */ /* 0x000fc400078ef86e */
[----:B------:R-:W-:Y:S02]  /*0d90*/  LOP3.LUT R16, R41, 0x1, R110, 0x80, !PT ;  /* 0x0000000129107812 */ /* 0x000fe400078e806e */
[----:B------:R-:W-:Y:S02]  /*0da0*/  LOP3.LUT R41, R118, 0xfffe, R51, 0xd0, !PT ;  /* 0x0000fffe76297812 */ /* 0x000fe400078ed033 */
[----:B------:R-:W-:Y:S02]  /*0db0*/  LOP3.LUT R30, R25, R22, R23, 0xf8, !PT ;  /* 0x00000016191e7212 */ /* 0x000fe400078ef817 */
[----:B------:R-:W-:Y:S02]  /*0dc0*/  LOP3.LUT R37, R33, R37, R36, 0xf8, !PT ;  /* 0x0000002521257212 */ /* 0x000fe400078ef824 */
[----:B------:R-:W-:Y:S02]  /*0dd0*/  LOP3.LUT R33, R10, R41, RZ, 0xfc, !PT ;  /* 0x000000290a217212 */ /* 0x000fe400078efcff */
[----:B------:R-:W-:-:S02]  /*0de0*/  SHF.R.U64 R25, R4, 0x1d, R5 ;  /* 0x0000001d04197819 */ /* 0x000fc40000001205 */
[----:B------:R-:W-:Y:S02]  /*0df0*/  LOP3.LUT R24, R15, R24, RZ, 0x3c, !PT ;  /* 0x000000180f187212 */ /* 0x000fe400078e3cff */
[----:B------:R-:W-:Y:S02]  /*0e00*/  LOP3.LUT R10, R17, R30, RZ, 0x3c, !PT ;  /* 0x0000001e110a7212 */ /* 0x000fe400078e3cff */
[----:B------:R-:W-:Y:S02]  /*0e10*/  SHF.R.U32.HI R51, RZ, 0x13, R3 ;  /* 0x00000013ff337819 */ /* 0x000fe40000011603 */
[----:B------:R-:W-:Y:S02]  /*0e20*/  LOP3.LUT R120, R24, 0x1, R25, 0x78, !PT ;  /* 0x0000000118787812 */ /* 0x000fe400078e7819 */
[----:B------:R-:W-:Y:S02]  /*0e30*/  LOP3.LUT R25, R10, 0x1, R151, 0x78, !PT ;  /* 0x000000010a197812 */ /* 0x000fe400078e7897 */
[----:B------:R-:W-:-:S02]  /*0e40*/  LOP3.LUT R78, R16, R14, R69, 0xf8, !PT ;  /* 0x0000000e104e7212 */ /* 0x000fc400078ef845 */
[----:B------:R-:W-:Y:S02]  /*0e50*/  LOP3.LUT R14, R51, R0, RZ, 0x3c, !PT ;  /* 0x00000000330e7212 */ /* 0x000fe400078e3cff */
[----:B------:R-:W-:Y:S02]  /*0e60*/  LOP3.LUT R10, R25, R30, RZ, 0xfc, !PT ;  /* 0x0000001e190a7212 */ /* 0x000fe400078efcff */
[----:B------:R-:W-:Y:S02]  /*0e70*/  LOP3.LUT R16, R35, R12, RZ, 0x3c, !PT ;  /* 0x0000000c23107212 */ /* 0x000fe400078e3cff */
[C---:B------:R-:W-:Y:S02]  /*0e80*/  LOP3.LUT R119, R37.reuse, 0x1, R14, 0x78, !PT ;  /* 0x0000000125777812 */ /* 0x040fe400078e780e */
[C-C-:B------:R-:W-:Y:S02]  /*0e90*/  LOP3.LUT R156, R37.reuse, 0x1, R0.reuse, 0xf8, !PT ;  /* 0x00000001259c7812 */ /* 0x140fe400078ef800 */
[----:B------:R-:W-:-:S02]  /*0ea0*/  LOP3.LUT R12, R37, 0x1, R0, 0x80, !PT ;  /* 0x00000001250c7812 */ /* 0x000fc400078e8000 */
[----:B------:R-:W-:Y:S02]  /*0eb0*/  SHF.R.U64 R66, R0, 0x17, R39 ;  /* 0x0000001700427819 */ /* 0x000fe40000001227 */
[----:B------:R-:W-:Y:S02]  /*0ec0*/  LOP3.LUT R37, R13, R158, RZ, 0x3c, !PT ;  /* 0x0000009e0d257212 */ /* 0x000fe400078e3cff */
[----:B------:R-:W-:Y:S02]  /*0ed0*/  LOP3.LUT R157, R10, 0x1, R151, 0x80, !PT ;  /* 0x000000010a9d7812 */ /* 0x000fe400078e8097 */
[----:B------:R-:W-:Y:S02]  /*0ee0*/  LOP3.LUT R10, R37, 0x1, R66, 0x78, !PT ;  /* 0x00000001250a7812 */ /* 0x000fe400078e7842 */
[----:B------:R-:W-:Y:S02]  /*0ef0*/  LOP3.LUT R157, R157, R25, R30, 0xf8, !PT ;  /* 0x000000199d9d7212 */ /* 0x000fe400078ef81e */
[----:B------:R-:W-:-:S02]  /*0f00*/  SHF.R.U64 R41, R4, 0x1e, R5 ;  /* 0x0000001e04297819 */ /* 0x000fc40000001205 */
[----:B------:R-:W-:Y:S02]  /*0f10*/  LOP3.LUT R37, R10, R158, RZ, 0xfc, !PT ;  /* 0x0000009e0a257212 */ /* 0x000fe400078efcff */
[----:B------:R-:W-:Y:S02]  /*0f20*/  LOP3.LUT R51, R26, R157, RZ, 0x3c, !PT ;  /* 0x0000009d1a337212 */ /* 0x000fe400078e3cff */
[----:B------:R-:W-:Y:S02]  /*0f30*/  LOP3.LUT R77, R33, R120, R24, 0xb8, !PT ;  /* 0x00000078214d7212 */ /* 0x000fe400078eb818 */
[----:B------:R-:W-:Y:S02]  /*0f40*/  LOP3.LUT R80, R16, 0x1, R41, 0x78, !PT ;  /* 0x0000000110507812 */ /* 0x000fe400078e7829 */
[----:B------:R-:W-:Y:S02]  /*0f50*/  LOP3.LUT R37, R37, 0x1, R66, 0x80, !PT ;  /* 0x0000000125257812 */ /* 0x000fe400078e8042 */
[----:B------:R-:W-:-:S02]  /*0f60*/  LOP3.LUT R24, R51, 0x1, R56, 0x78, !PT ;  /* 0x0000000133187812 */ /* 0x000fc400078e7838 */
[----:B------:R-:W-:Y:S02]  /*0f70*/  LOP3.LUT R41, R77, R80, RZ, 0x3c, !PT ;  /* 0x000000504d297212 */ /* 0x000fe400078e3cff */
[----:B------:R-:W-:Y:S02]  /*0f80*/  LOP3.LUT R121, R37, R10, R158, 0xf8, !PT ;  /* 0x0000000a25797212 */ /* 0x000fe400078ef89e */
[----:B------:R-:W-:Y:S02]  /*0f90*/  LOP3.LUT R37, R24, R157, RZ, 0xfc, !PT ;  /* 0x0000009d18257212 */ /* 0x000fe400078efcff */
[----:B------:R-:W-:Y:S02]  /*0fa0*/  LOP3.LUT R28, R41, 0x1, R8, 0x78, !PT ;  /* 0x00000001291c7812 */ /* 0x000fe400078e7808 */
[----:B------:R-:W-:Y:S02]  /*0fb0*/  LOP3.LUT R156, R12, R156, R119, 0xf8, !PT ;  /* 0x0000009c0c9c7212 */ /* 0x000fe400078ef877 */
[----:B------:R-:W-:-:S02]  /*0fc0*/  SHF.R.U32.HI R41, RZ, 0x3, R39 ;  /* 0x00000003ff297819 */ /* 0x000fc40000011627 */
[--C-:B------:R-:W-:Y:S02]  /*0fd0*/  SHF.R.U32.HI R88, RZ, 0x8, R39.reuse ;  /* 0x00000008ff587819 */ /* 0x100fe40000011627 */
[----:B------:R-:W-:Y:S02]  /*0fe0*/  SHF.R.U64 R63, R0, 0x16, R39 ;  /* 0x00000016003f7819 */ /* 0x000fe40000001227 */
[----:B------:R-:W-:Y:S02]  /*0ff0*/  LOP3.LUT R12, R34, R121, RZ, 0x3c, !PT ;  /* 0x00000079220c7212 */ /* 0x000fe400078e3cff */
[----:B------:R-:W-:Y:S02]  /*1000*/  LOP3.LUT R37, R37, 0x1, R56, 0x80, !PT ;  /* 0x0000000125257812 */ /* 0x000fe400078e8038 */
[----:B------:R-:W-:Y:S02]  /*1010*/  SHF.R.U32.HI R70, RZ, 0x2, R3 ;  /* 0x00000002ff467819 */ /* 0x000fe40000011603 */
[----:B------:R-:W-:-:S02]  /*1020*/  SHF.R.U64 R51, R0, 0xa, R39 ;  /* 0x0000000a00337819 */ /* 0x000fc40000001227 */
[----:B------:R-:W-:Y:S02]  /*1030*/  LOP3.LUT R8, R41, 0x1, R88, 0x48, !PT ;  /* 0x0000000129087812 */ /* 0x000fe400078e4858 */
[----:B------:R-:W-:Y:S02]  /*1040*/  LOP3.LUT R12, R12, 0x1, R63, 0x78, !PT ;  /* 0x000000010c0c7812 */ /* 0x000fe400078e783f */
[----:B------:R-:W-:Y:S02]  /*1050*/  LOP3.LUT R153, R37, R24, R157, 0xf8, !PT ;  /* 0x0000001825997212 */ /* 0x000fe400078ef89d */
[----:B------:R-:W-:Y:S02]  /*1060*/  LOP3.LUT R71, R70, R51, RZ, 0x3c, !PT ;  /* 0x0000003346477212 */ /* 0x000fe400078e3cff */
[----:B------:R-:W-:Y:S02]  /*1070*/  SHF.R.U64 R65, R0, 0x1a, R39 ;  /* 0x0000001a00417819 */ /* 0x000fe40000001227 */
[----:B------:R-:W-:-:S02]  /*1080*/  LOP3.LUT R14, R55, 0x1, R56, 0x48, !PT ;  /* 0x00000001370e7812 */ /* 0x000fc400078e4838 */
[----:B------:R-:W-:Y:S02]  /*1090*/  LOP3.LUT R70, R8, 0x1, R53, 0x78, !PT ;  /* 0x0000000108467812 */ /* 0x000fe400078e7835 */
[----:B------:R-:W-:Y:S02]  /*10a0*/  LOP3.LUT R8, R12, R121, RZ, 0xfc, !PT ;  /* 0x000000790c087212 */ /* 0x000fe400078efcff */
[----:B------:R-:W-:Y:S02]  /*10b0*/  LOP3.LUT R73, R18, R153, RZ, 0x3c, !PT ;  /* 0x0000009912497212 */ /* 0x000fe400078e3cff */
[----:B------:R-:W-:Y:S02]  /*10c0*/  LOP3.LUT R82, R78, 0x1, R71, 0x78, !PT ;  /* 0x000000014e527812 */ /* 0x000fe400078e7847 */
[----:B------:R-:W-:Y:S02]  /*10d0*/  LOP3.LUT R37, R14, 0x1, R65, 0x78, !PT ;  /* 0x000000010e257812 */ /* 0x000fe400078e7841 */
[----:B------:R-:W-:-:S02]  /*10e0*/  LOP3.LUT R71, R28, 0x1, R55, 0x78, !PT ;  /* 0x000000011c477812 */ /* 0x000fc400078e7837 */
[----:B------:R-:W-:Y:S02]  /*10f0*/  LOP3.LUT R8, R8, 0x1, R63, 0x80, !PT ;  /* 0x0000000108087812 */ /* 0x000fe400078e803f */
[----:B------:R-:W-:Y:S02]  /*1100*/  LOP3.LUT R28, R73, 0x1, R98, 0x78, !PT ;  /* 0x00000001491c7812 */ /* 0x000fe400078e7862 */
[----:B------:R-:W-:Y:S02]  /*1110*/  LOP3.LUT R14, R37, R24, RZ, 0x3c, !PT ;  /* 0x00000018250e7212 */ /* 0x000fe400078e3cff */
[----:B------:R-:W-:Y:S02]  /*1120*/  LOP3.LUT R37, R8, R12, R121, 0xf8, !PT ;  /* 0x0000000c08257212 */ /* 0x000fe400078ef879 */
[----:B------:R-:W-:Y:S02]  /*1130*/  LOP3.LUT R75, R28, R153, RZ, 0xfc, !PT ;  /* 0x000000991c4b7212 */ /* 0x000fe400078efcff */
[----:B------:R-:W-:-:S02]  /*1140*/  LOP3.LUT R79, R71, R26, R157, 0x96, !PT ;  /* 0x0000001a474f7212 */ /* 0x000fc400078e969d */
[----:B------:R-:W-:Y:S02]  /*1150*/  SHF.R.U64 R60, R0, 0x15, R39 ;  /* 0x00000015003c7819 */ /* 0x000fe40000001227 */
[----:B------:R-:W-:Y:S02]  /*1160*/  LOP3.LUT R71, R122, R37, RZ, 0x3c, !PT ;  /* 0x000000257a477212 */ /* 0x000fe400078e3cff */
[----:B------:R-:W-:Y:S02]  /*1170*/  LOP3.LUT R75, R75, 0x1, R98, 0x80, !PT ;  /* 0x000000014b4b7812 */ /* 0x000fe400078e8062 */
[----:B------:R-:W-:Y:S02]  /*1180*/  LOP3.LUT R8, R14, R77, R80, 0x96, !PT ;  /* 0x0000004d0e087212 */ /* 0x000fe400078e9650 */
[----:B------:R-:W-:Y:S02]  /*1190*/  LOP3.LUT R14, R71, 0x1, R60, 0x78, !PT ;  /* 0x00000001470e7812 */ /* 0x000fe400078e783c */
[----:B------:R-:W-:-:S02]  /*11a0*/  LOP3.LUT R123, R75, R28, R153, 0xf8, !PT ;  /* 0x0000001c4b7b7212 */ /* 0x000fc400078ef899 */
[----:B------:R-:W-:Y:S02]  /*11b0*/  LOP3.LUT R76, R79, R8, RZ, 0xfc, !PT ;  /* 0x000000084f4c7212 */ /* 0x000fe400078efcff */
[----:B------:R-:W-:Y:S02]  /*11c0*/  LOP3.LUT R75, R14, R37, RZ, 0xfc, !PT ;  /* 0x000000250e4b7212 */ /* 0x000fe400078efcff */
[----:B------:R-:W-:Y:S02]  /*11d0*/  LOP3.LUT R71, R70, R116, R123, 0x96, !PT ;  /* 0x0000007446477212 */ /* 0x000fe400078e967b */
[----:B------:R-:W-:Y:S02]  /*11e0*/  LOP3.LUT R126, R116, R123, RZ, 0x3c, !PT ;  /* 0x0000007b747e7212 */ /* 0x000fe400078e3cff */
[C-C-:B------:R-:W-:Y:S02]  /*11f0*/  LOP3.LUT R155, R78.reuse, 0x1, R51.reuse, 0xf8, !PT ;  /* 0x000000014e9b7812 */ /* 0x140fe400078ef833 */
[----:B------:R-:W-:-:S02]  /*1200*/  LOP3.LUT R78, R78, 0x1, R51, 0x80, !PT ;  /* 0x000000014e4e7812 */ /* 0x000fc400078e8033 */
[----:B------:R-:W-:Y:S02]  /*1210*/  LOP3.LUT R76, R76, 0x1, R65, 0x80, !PT ;  /* 0x000000014c4c7812 */ /* 0x000fe400078e8041 */
[----:B------:R-:W-:Y:S02]  /*1220*/  LOP3.LUT R75, R75, 0x1, R60, 0x80, !PT ;  /* 0x000000014b4b7812 */ /* 0x000fe400078e803c */
[----:B------:R-:W-:Y:S02]  /*1230*/  LOP3.LUT R70, R71, R100, RZ, 0x3c, !PT ;  /* 0x0000006447467212 */ /* 0x000fe400078e3cff */
[----:B------:R-:W-:Y:S01]  /*1240*/  LOP3.LUT R71, R126, 0x1, R53, 0x78, !PT ;  /* 0x000000017e477812 */ /* 0x000fe200078e7835 */
[----:B------:R-:W-:Y:S01]  /*1250*/  IMAD.SHL.U32 R53, R53, 0x8000, RZ ;  /* 0x0000800035357824 */ /* 0x000fe200078e00ff */
[----:B------:R-:W-:Y:S02]  /*1260*/  LOP3.LUT R155, R78, R155, R82, 0xf8, !PT ;  /* 0x0000009b4e9b7212 */ /* 0x000fe400078ef852 */
[----:B------:R-:W-:-:S02]  /*1270*/  LOP3.LUT R84, R76, R79, R8, 0xf8, !PT ;  /* 0x0000004f4c547212 */ /* 0x000fc400078ef808 */
[----:B------:R-:W-:Y:S02]  /*1280*/  LOP3.LUT R86, R75, R14, R37, 0xf8, !PT ;  /* 0x0000000e4b567212 */ /* 0x000fe400078ef825 */
[C-C-:B------:R-:W-:Y:S02]  /*1290*/  LOP3.LUT R75, R70.reuse, 0x1, R41.reuse, 0xf8, !PT ;  /* 0x00000001464b7812 */ /* 0x140fe400078ef829 */
[----:B------:R-:W-:Y:S02]  /*12a0*/  LOP3.LUT R76, R70, 0x1, R41, 0x80, !PT ;  /* 0x00000001464c7812 */ /* 0x000fe400078e8029 */
[----:B------:R-:W-:Y:S02]  /*12b0*/  LOP3.LUT R78, R71, R100, RZ, 0x3c, !PT ;  /* 0x00000064474e7212 */ /* 0x000fe400078e3cff */
[----:B------:R-:W-:Y:S02]  /*12c0*/  SHF.R.U32.HI R79, RZ, 0x11, R5 ;  /* 0x00000011ff4f7819 */ /* 0x000fe40000011605 */
[----:B------:R-:W-:-:S02]  /*12d0*/  LOP3.LUT R76, R76, R75, R78, 0xf8, !PT ;  /* 0x0000004b4c4c7212 */ /* 0x000fc400078ef84e */
[----:B------:R-:W-:Y:S02]  /*12e0*/  LOP3.LUT R70, R84, R9, RZ, 0x3c, !PT ;  /* 0x0000000954467212 */ /* 0x000fe400078e3cff */
[----:B------:R-:W-:Y:S02]  /*12f0*/  SHF.R.U64 R75, R4, 0x1f, R5 ;  /* 0x0000001f044b7819 */ /* 0x000fe40000001205 */
[----:B------:R-:W-:Y:S02]  /*1300*/  LOP3.LUT R84, R77, R80, R16, 0xb8, !PT ;  /* 0x000000504d547212 */ /* 0x000fe400078eb810 */
[----:B------:R-:W-:Y:S02]  /*1310*/  LOP3.LUT R73, R73, 0x1, R46, 0x78, !PT ;  /* 0x0000000149497812 */ /* 0x000fe400078e782e */
[----:B------:R-:W-:Y:S02]  /*1320*/  LOP3.LUT R71, R88, R79, RZ, 0x3c, !PT ;  /* 0x0000004f58477212 */ /* 0x000fe400078e3cff */
[----:B------:R-:W-:-:S02]  /*1330*/  LOP3.LUT R68, R68, R23, R92, 0x96, !PT ;  /* 0x0000001744447212 */ /* 0x000fc400078e965c */
[----:B------:R-:W-:Y:S02]  /*1340*/  LOP3.LUT R69, R69, R86, RZ, 0x3c, !PT ;  /* 0x0000005645457212 */ /* 0x000fe400078e3cff */
[----:B------:R-:W-:Y:S02]  /*1350*/  LOP3.LUT R86, R84, 0x1, R75, 0x78, !PT ;  /* 0x0000000154567812 */ /* 0x000fe400078e784b */
[----:B------:R-:W-:Y:S02]  /*1360*/  LOP3.LUT R73, R73, R70, RZ, 0x3c, !PT ;  /* 0x0000004649497212 */ /* 0x000fe400078e3cff */
[----:B------:R-:W-:Y:S02]  /*1370*/  LOP3.LUT R124, R151, 0x1, RZ, 0xc0, !PT ;  /* 0x00000001977c7812 */ /* 0x000fe400078ec0ff */
[----:B------:R-:W-:Y:S02]  /*1380*/  LOP3.LUT R9, R68, R71, RZ, 0xfc, !PT ;  /* 0x0000004744097212 */ /* 0x000fe400078efcff */
[----:B------:R-:W-:-:S02]  /*1390*/  LOP3.LUT R86, R86, R73, RZ, 0x3c, !PT ;  /* 0x0000004956567212 */ /* 0x000fc400078e3cff */
[----:B------:R-:W-:Y:S02]  /*13a0*/  LOP3.LUT R124, R124, R34, R121, 0x96, !PT ;  /* 0x000000227c7c7212 */ /* 0x000fe400078e9679 */
[----:B------:R-:W-:Y:S02]  /*13b0*/  LOP3.LUT R9, R9, 0x1, R88, 0x80, !PT ;  /* 0x0000000109097812 */ /* 0x000fe400078e8058 */
[----:B------:R-:W-:Y:S02]  /*13c0*/  LOP3.LUT R88, R68, 0xfffe, R71, 0xd0, !PT ;  /* 0x0000fffe44587812 */ /* 0x000fe400078ed047 */
[----:B------:R-:W-:Y:S02]  /*13d0*/  LOP3.LUT R108, R25, 0x1, R42, 0x78, !PT ;  /* 0x00000001196c7812 */ /* 0x000fe400078e782a */
[----:B------:R-:W-:Y:S02]  /*13e0*/  LOP3.LUT R71, R31, R124, R86, 0x96, !PT ;  /* 0x0000007c1f477212 */ /* 0x000fe400078e9656 */
[----:B------:R-:W-:-:S02]  /*13f0*/  LOP3.LUT R16, R55, 0x1, RZ, 0xc0, !PT ;  /* 0x0000000137107812 */ /* 0x000fc400078ec0ff */
[----:B------:R-:W-:Y:S02]  /*1400*/  LOP3.LUT R88, R9, R88, RZ, 0xfc, !PT ;  /* 0x0000005809587212 */ /* 0x000fe400078efcff */
[----:B------:R-:W-:Y:S02]  /*1410*/  LOP3.LUT R9, R108, R86, R31, 0x96, !PT ;  /* 0x000000566c097212 */ /* 0x000fe400078e961f */
[----:B------:R-:W-:Y:S02]  /*1420*/  LOP3.LUT R71, R71, 0x1, R48, 0x78, !PT ;  /* 0x0000000147477812 */ /* 0x000fe400078e7830 */
[----:B------:R-:W-:Y:S02]  /*1430*/  LOP3.LUT R75, R72, 0x1, R151, 0x78, !PT ;  /* 0x00000001484b7812 */ /* 0x000fe400078e7897 */
[----:B------:R-:W-:Y:S02]  /*1440*/  LOP3.LUT R16, R16, R77, R80, 0x96, !PT ;  /* 0x0000004d10107212 */ /* 0x000fe400078e9650 */
[----:B------:R-:W-:-:S02]  /*1450*/  LOP3.LUT R80, R9, R34, R121, 0x96, !PT ;  /* 0x0000002209507212 */ /* 0x000fc400078e9679 */
[----:B------:R-:W-:Y:S02]  /*1460*/  LOP3.LUT R77, R71, R72, RZ, 0xfc, !PT ;  /* 0x00000048474d7212 */ /* 0x000fe400078efcff */
[--C-:B------:R-:W-:Y:S02]  /*1470*/  LOP3.LUT R73, R73, R84, R86.reuse, 0xe8, !PT ;  /* 0x0000005449497212 */ /* 0x100fe400078ee856 */
[----:B------:R-:W-:Y:S02]  /*1480*/  LOP3.LUT R75, R75, R86, R31, 0x96, !PT ;  /* 0x000000564b4b7212 */ /* 0x000fe400078e961f */
[--C-:B------:R-:W-:Y:S02]  /*1490*/  LOP3.LUT R9, R124, R31, R86.reuse, 0xd0, !PT ;  /* 0x0000001f7c097212 */ /* 0x100fe400078ed056 */
[----:B------:R-:W-:Y:S02]  /*14a0*/  SHF.R.U32.HI R79, RZ, 0x12, R5 ;  /* 0x00000012ff4f7819 */ /* 0x000fe40000011605 */
[----:B------:R-:W-:-:S02]  /*14b0*/  LOP3.LUT R86, R31, R124, R86, 0x90, !PT ;  /* 0x0000007c1f567212 */ /* 0x000fc400078e9056 */
[----:B------:R-:W-:Y:S02]  /*14c0*/  LOP3.LUT R84, R78, 0x1, R5, 0x78, !PT ;  /* 0x000000014e547812 */ /* 0x000fe400078e7805 */
[----:B------:R-:W-:Y:S02]  /*14d0*/  LOP3.LUT R77, R77, 0x1, R48, 0x80, !PT ;  /* 0x000000014d4d7812 */ /* 0x000fe400078e8030 */
[----:B------:R-:W-:Y:S02]  /*14e0*/  LOP3.LUT R31, R80, 0x1, R79, 0x78, !PT ;  /* 0x00000001501f7812 */ /* 0x000fe400078e784f */
[----:B------:R-:W-:Y:S02]  /*14f0*/  LOP3.LUT R86, R9, R86, RZ, 0xfc, !PT ;  /* 0x0000005609567212 */ /* 0x000fe400078efcff */
[----:B------:R-:W-:Y:S02]  /*1500*/  LOP3.LUT R9, R84, R73, RZ, 0x3c, !PT ;  /* 0x0000004954097212 */ /* 0x000fe400078e3cff */
[----:B------:R-:W-:-:S02]  /*1510*/  LOP3.LUT R125, R56, 0x1, RZ, 0xc0, !PT ;  /* 0x00000001387d7812 */ /* 0x000fc400078ec0ff */
[----:B------:R-:W-:Y:S01]  /*1520*/  LOP3.LUT R83, R77, R71, R72, 0xf8, !PT ;  /* 0x000000474d537212 */ /* 0x000fe200078ef848 */
[----:B------:R-:W-:Y:S01]  /*1530*/  IMAD.SHL.U32 R71, R71, 0x40000, RZ ;  /* 0x0004000047477824 */ /* 0x000fe200078e00ff */
[----:B------:R-:W-:Y:S02]  /*1540*/  LOP3.LUT R31, R31, R88, RZ, 0x3c, !PT ;  /* 0x000000581f1f7212 */ /* 0x000fe400078e3cff */
[----:B------:R-:W-:Y:S02]  /*1550*/  LOP3.LUT R84, R73, R78, R9, 0xe8, !PT ;  /* 0x0000004e49547212 */ /* 0x000fe400078ee809 */
[----:B------:R-:W-:Y:S02]  /*1560*/  LOP3.LUT R125, R125, R122, R37, 0x96, !PT ;  /* 0x0000007a7d7d7212 */ /* 0x000fe400078e9625 */
[----:B------:R-:W-:Y:S02]  /*1570*/  LOP3.LUT R72, R24, 0x1, R43, 0x78, !PT ;  /* 0x0000000118487812 */ /* 0x000fe400078e782b */
[----:B------:R-:W-:-:S02]  /*1580*/  LOP3.LUT R73, R83, 0x1, R56, 0x78, !PT ;  /* 0x0000000153497812 */ /* 0x000fc400078e7838 */
[----:B------:R-:W-:Y:S02]  /*1590*/  LOP3.LUT R126, R126, 0x1, R40, 0x78, !PT ;  /* 0x000000017e7e7812 */ /* 0x000fe400078e7828 */
[----:B------:R-:W-:Y:S02]  /*15a0*/  LOP3.LUT R88, R88, R80, R31, 0xe8, !PT ;  /* 0x0000005058587212 */ /* 0x000fe400078ee81f */
[--C-:B------:R-:W-:Y:S02]  /*15b0*/  LOP3.LUT R80, R125, R86, R9.reuse, 0xd0, !PT ;  /* 0x000000567d507212 */ /* 0x100fe400078ed009 */
[--C-:B------:R-:W-:Y:S02]  /*15c0*/  LOP3.LUT R79, R86, R125, R9.reuse, 0x90, !PT ;  /* 0x0000007d564f7212 */ /* 0x100fe400078e9009 */
[----:B------:R-:W-:Y:S02]  /*15d0*/  LOP3.LUT R77, R72, R9, R86, 0x96, !PT ;  /* 0x00000009484d7212 */ /* 0x000fe400078e9656 */
[----:B------:R-:W-:-:S02]  /*15e0*/  LOP3.LUT R87, R86, R125, R9, 0x96, !PT ;  /* 0x0000007d56577212 */ /* 0x000fc400078e9609 */
[----:B------:R-:W-:Y:S02]  /*15f0*/  LOP3.LUT R86, R73, R9, R86, 0x96, !PT ;  /* 0x0000000949567212 */ /* 0x000fe400078e9656 */
[----:B------:R-:W-:Y:S02]  /*1600*/  LOP3.LUT R9, R126, R123, RZ, 0xfc, !PT ;  /* 0x0000007b7e097212 */ /* 0x000fe400078efcff */
[----:B------:R-:W-:Y:S02]  /*1610*/  SHF.R.U32.HI R73, RZ, 0x3, R38 ;  /* 0x00000003ff497819 */ /* 0x000fe40000011626 */
[----:B------:R-:W-:Y:S02]  /*1620*/  LOP3.LUT R78, R75, R34, R121, 0x96, !PT ;  /* 0x000000224b4e7212 */ /* 0x000fe400078e9679 */
[----:B------:R-:W-:Y:S02]  /*1630*/  LOP3.LUT R127, R9, 0x1, R40, 0x80, !PT ;  /* 0x00000001097f7812 */ /* 0x000fe400078e8028 */
[----:B------:R-:W-:-:S02]  /*1640*/  LOP3.LUT R72, R47, 0x1, RZ, 0xc0, !PT ;  /* 0x000000012f487812 */ /* 0x000fc400078ec0ff */
[----:B------:R-:W-:Y:S02]  /*1650*/  LOP3.LUT R80, R80, R79, RZ, 0xfc, !PT ;  /* 0x0000004f50507212 */ /* 0x000fe400078efcff */
[----:B------:R-:W-:Y:S02]  /*1660*/  LOP3.LUT R73, R78, 0x1, R73, 0x78, !PT ;  /* 0x000000014e497812 */ /* 0x000fe400078e7849 */
[----:B------:R-:W-:Y:S02]  /*1670*/  LOP3.LUT R127, R127, R126, R123, 0xf8, !PT ;  /* 0x0000007e7f7f7212 */ /* 0x000fe400078ef87b */
[C---:B------:R-:W-:Y:S02]  /*1680*/  LOP3.LUT R79, R72.reuse, R31, R76, 0x96, !PT ;  /* 0x0000001f484f7212 */ /* 0x040fe400078e964c */
[----:B------:R-:W-:Y:S02]  /*1690*/  LOP3.LUT R72, R72, R11, R94, 0x96, !PT ;  /* 0x0000000b48487212 */ /* 0x000fe400078e965e */
[----:B------:R-:W-:-:S02]  /*16a0*/  LOP3.LUT R90, R58, R73, R78, 0xb8, !PT ;  /* 0x000000493a5a7212 */ /* 0x000fc400078eb84e */
[----:B------:R-:W-:Y:S02]  /*16b0*/  SHF.R.U32.HI R9, RZ, 0x4, R38 ;  /* 0x00000004ff097819 */ /* 0x000fe40000011626 */
[----:B------:R-:W-:Y:S02]  /*16c0*/  LOP3.LUT R75, R36, R127, RZ, 0x3c, !PT ;  /* 0x0000007f244b7212 */ /* 0x000fe400078e3cff */
[----:B------:R-:W-:Y:S02]  /*16d0*/  LOP3.LUT R78, R79, 0x1, R110, 0x78, !PT ;  /* 0x000000014f4e7812 */ /* 0x000fe400078e786e */
[----:B------:R-:W-:Y:S02]  /*16e0*/  SHF.R.U32.HI R112, RZ, 0x1, R5 ;  /* 0x00000001ff707819 */ /* 0x000fe40000011605 */
[----:B------:R-:W-:Y:S02]  /*16f0*/  LOP3.LUT R85, R72, R36, R127, 0x96, !PT ;  /* 0x0000002448557212 */ /* 0x000fe400078e967f */
[----:B------:R-:W-:-:S02]  /*1700*/  LOP3.LUT R96, R90, 0x1, R9, 0x78, !PT ;  /* 0x000000015a607812 */ /* 0x000fc400078e7809 */
[----:B------:R-:W-:Y:S02]  /*1710*/  LOP3.LUT R128, R75, 0x1, R110, 0x78, !PT ;  /* 0x000000014b807812 */ /* 0x000fe400078e786e */
[----:B------:R-:W-:Y:S02]  /*1720*/  LOP3.LUT R78, R78, 0x1, R67, 0x78, !PT ;  /* 0x000000014e4e7812 */ /* 0x000fe400078e7843 */
[----:B------:R-:W-:Y:S02]  /*1730*/  SHF.R.U32.HI R106, RZ, 0x13, R5 ;  /* 0x00000013ff6a7819 */ /* 0x000fe40000011605 */
[----:B------:R-:W-:Y:S02]  /*1740*/  LOP3.LUT R75, R77, R122, R37, 0x96, !PT ;  /* 0x0000007a4d4b7212 */ /* 0x000fe400078e9625 */
[----:B------:R-:W-:Y:S02]  /*1750*/  LOP3.LUT R9, R85, 0x1, R112, 0x78, !PT ;  /* 0x0000000155097812 */ /* 0x000fe400078e7870 */
[----:B------:R-:W-:-:S02]  /*1760*/  LOP3.LUT R77, R7, R78, R128, 0x96, !PT ;  /* 0x0000004e074d7212 */ /* 0x000fc400078e9680 */
[----:B------:R-:W-:Y:S02]  /*1770*/  LOP3.LUT R72, R87, 0x1, R0, 0x78, !PT ;  /* 0x0000000157487812 */ /* 0x000fe400078e7800 */
[----:B------:R-:W-:Y:S02]  /*1780*/  LOP3.LUT R9, R9, R84, RZ, 0x3c, !PT ;  /* 0x0000005409097212 */ /* 0x000fe400078e3cff */
[----:B------:R-:W-:Y:S02]  /*1790*/  LOP3.LUT R79, R75, 0x1, R106, 0x78, !PT ;  /* 0x000000014b4f7812 */ /* 0x000fe400078e786a */
[----:B------:R-:W-:Y:S02]  /*17a0*/  LOP3.LUT R87, R86, R122, R37, 0x96, !PT ;  /* 0x0000007a56577212 */ /* 0x000fe400078e9625 */
[----:B------:R-:W-:Y:S02]  /*17b0*/  LOP3.LUT R77, R77, R76, R85, 0xe8, !PT ;  /* 0x0000004c4d4d7212 */ /* 0x000fe400078ee855 */
[----:B------:R-:W-:-:S02]  /*17c0*/  LOP3.LUT R89, R72, R83, RZ, 0xfc, !PT ;  /* 0x0000005348597212 */ /* 0x000fc400078efcff */
[----:B------:R-:W-:Y:S02]  /*17d0*/  LOP3.LUT R78, R79, R88, RZ, 0x3c, !PT ;  /* 0x000000584f4e7212 */ /* 0x000fe400078e3cff */
[----:B------:R-:W-:Y:S02]  /*17e0*/  LOP3.LUT R85, R84, R85, R9, 0xe8, !PT ;  /* 0x0000005554557212 */ /* 0x000fe400078ee809 */
[----:B------:R-:W-:Y:S02]  /*17f0*/  LOP3.LUT R96, R96, R87, RZ, 0x3c, !PT ;  /* 0x0000005760607212 */ /* 0x000fe400078e3cff */
[----:B------:R-:W-:Y:S02]  /*1800*/  LOP3.LUT R84, R28, R73, R58, 0x96, !PT ;  /* 0x000000491c547212 */ /* 0x000fe400078e963a */
[----:B------:R-:W-:Y:S02]  /*1810*/  LOP3.LUT R89, R89, 0x1, R0, 0x80, !PT ;  /* 0x0000000159597812 */ /* 0x000fe400078e8000 */
[----:B------:R-:W-:-:S02]  /*1820*/  LOP3.LUT R112, R88, R75, R78, 0xe8, !PT ;  /* 0x0000004b58707212 */ /* 0x000fc400078ee84e */
[----:B------:R-:W-:Y:S02]  /*1830*/  LOP3.LUT R90, R96, R90, R87, 0xe8, !PT ;  /* 0x0000005a605a7212 */ /* 0x000fe400078ee857 */
[----:B------:R-:W-:Y:S02]  /*1840*/  SHF.R.U32.HI R75, RZ, 0x5, R38 ;  /* 0x00000005ff4b7819 */ /* 0x000fe40000011626 */
[----:B------:R-:W-:Y:S02]  /*1850*/  LOP3.LUT R129, R69, 0x1, R98, 0x78, !PT ;  /* 0x0000000145817812 */ /* 0x000fe400078e7862 */
[----:B------:R-:W-:Y:S02]  /*1860*/  LOP3.LUT R84, R84, R69, RZ, 0x3c, !PT ;  /* 0x0000004554547212 */ /* 0x000fe400078e3cff */
[----:B------:R-:W-:Y:S01]  /*1870*/  LOP3.LUT R79, R89, R72, R83, 0xf8, !PT ;  /* 0x00000048594f7212 */ /* 0x000fe200078ef853 */
[----:B------:R-:W-:Y:S01]  /*1880*/  IMAD.SHL.U32 R72, R72, 0x80000, RZ ;  /* 0x0008000048487824 */ /* 0x000fe200078e00ff */
[----:B------:R-:W-:-:S02]  /*1890*/  LOP3.LUT R87, R74, 0x1, R41, 0x48, !PT ;  /* 0x000000014a577812 */ /* 0x000fc400078e4829 */
[----:B------:R-:W-:Y:S02]  /*18a0*/  SHF.R.U32.HI R89, RZ, 0x14, R5 ;  /* 0x00000014ff597819 */ /* 0x000fe40000011605 */
[----:B------:R-:W-:Y:S02]  /*18b0*/  LOP3.LUT R86, R47, 0x1, R110, 0x48, !PT ;  /* 0x000000012f567812 */ /* 0x000fe400078e486e */
[----:B------:R-:W-:Y:S02]  /*18c0*/  LOP3.LUT R74, R80, R129, R9, 0x96, !PT ;  /* 0x00000081504a7212 */ /* 0x000fe400078e9609 */
[----:B------:R-:W-:Y:S02]  /*18d0*/  LOP3.LUT R75, R90, 0x1, R75, 0x78, !PT ;  /* 0x000000015a4b7812 */ /* 0x000fe400078e784b */
[----:B------:R-:W-:Y:S02]  /*18e0*/  LOP3.LUT R84, R84, R9, R80, 0x96, !PT ;  /* 0x0000000954547212 */ /* 0x000fe400078e9650 */
[----:B------:R-:W-:-:S02]  /*18f0*/  LOP3.LUT R88, R86, 0x1, R67, 0x78, !PT ;  /* 0x0000000156587812 */ /* 0x000fc400078e7843 */
[----:B------:R-:W-:Y:S02]  /*1900*/  LOP3.LUT R97, R75, R74, R79, 0x96, !PT ;  /* 0x0000004a4b617212 */ /* 0x000fe400078e964f */
[----:B------:R-:W-:Y:S02]  /*1910*/  LOP3.LUT R89, R84, 0x1, R89, 0x78, !PT ;  /* 0x0000000154597812 */ /* 0x000fe400078e7859 */
[--C-:B------:R-:W-:Y:S01]  /*1920*/  LOP3.LUT R83, R129, R80, R9.reuse, 0xd0, !PT ;  /* 0x0000005081537212 */ /* 0x100fe200078ed009 */
[----:B------:R-:W-:Y:S01]  /*1930*/  IMAD.SHL.U32 R164, R97, 0x20, RZ ;  /* 0x0000002061a47824 */ /* 0x000fe200078e00ff */
[----:B------:R-:W-:Y:S02]  /*1940*/  LOP3.LUT R86, R80, R129, R9, 0x90, !PT ;  /* 0x0000008150567212 */ /* 0x000fe400078e9009 */
[----:B------:R-:W-:Y:S02]  /*1950*/  LOP3.LUT R75, R96, 0x1, R41, 0x78, !PT ;  /* 0x00000001604b7812 */ /* 0x000fe400078e7829 */
[----:B------:R-:W-:-:S02]  /*1960*/  LOP3.LUT R88, R88, R97, R128, 0x96, !PT ;  /* 0x0000006158587212 */ /* 0x000fc400078e9680 */
[----:B------:R-:W-:Y:S02]  /*1970*/  LOP3.LUT R89, R89, R112, RZ, 0x3c, !PT ;  /* 0x0000007059597212 */ /* 0x000fe400078e3cff */
[----:B------:R-:W-:Y:S02]  /*1980*/  LOP3.LUT R93, R128, R127, RZ, 0xfc, !PT ;  /* 0x0000007f805d7212 */ /* 0x000fe400078efcff */
[----:B------:R-:W-:Y:S02]  /*1990*/  LOP3.LUT R83, R83, R86, RZ, 0xfc, !PT ;  /* 0x0000005653537212 */ /* 0x000fe400078efcff */
[----:B------:R-:W-:Y:S02]  /*19a0*/  LOP3.LUT R87, R75, R87, R96, 0xe8, !PT ;  /* 0x000000574b577212 */ /* 0x000fe400078ee860 */
[----:B------:R-:W-:Y:S02]  /*19b0*/  LOP3.LUT R86, R88, R7, RZ, 0x3c, !PT ;  /* 0x0000000758567212 */ /* 0x000fe400078e3cff */
[----:B------:R-:W-:-:S02]  /*19c0*/  LOP3.LUT R112, R112, R84, R89, 0xe8, !PT ;  /* 0x0000005470707212 */ /* 0x000fc400078ee859 */
[----:B------:R-:W-:Y:S02]  /*19d0*/  LOP3.LUT R84, R4, 0xff, RZ, 0xc0, !PT ;  /* 0x000000ff04547812 */ /* 0x000fe400078ec0ff */
[----:B------:R-:W-:Y:S02]  /*19e0*/  LOP3.LUT R93, R93, 0x1, R110, 0x80, !PT ;  /* 0x000000015d5d7812 */ /* 0x000fe400078e806e */
[--C-:B------:R-:W-:Y:S02]  /*19f0*/  LOP3.LUT R88, R87, R31, R76.reuse, 0x96, !PT ;  /* 0x0000001f57587212 */ /* 0x100fe400078e964c */
[----:B------:R-:W-:Y:S02]  /*1a00*/  LOP3.LUT R95, R78, R77, RZ, 0x3c, !PT ;  /* 0x0000004d4e5f7212 */ /* 0x000fe400078e3cff */
[----:B------:R-:W-:Y:S02]  /*1a10*/  LOP3.LUT R76, R86, R31, R76, 0x96, !PT ;  /* 0x0000001f564c7212 */ /* 0x000fe400078e964c */
[----:B------:R-:W-:-:S02]  /*1a20*/  LOP3.LUT R91, R50, 0x1, RZ, 0xc0, !PT ;  /* 0x00000001325b7812 */ /* 0x000fc400078ec0ff */
[----:B------:R-:W-:Y:S02]  /*1a30*/  SHF.R.U32.HI R31, RZ, 0x6, R84 ;  /* 0x00000006ff1f7819 */ /* 0x000fe40000011654 */
[----:B------:R-:W-:Y:S02]  /*1a40*/  SHF.R.U32.HI R140, RZ, 0x7, R39 ;  /* 0x00000007ff8c7819 */ /* 0x000fe40000011627 */
[----:B------:R-:W-:Y:S02]  /*1a50*/  LOP3.LUT R130, R93, R128, R127, 0xf8, !PT ;  /* 0x000000805d827212 */ /* 0x000fe400078ef87f */
[C---:B------:R-:W-:Y:S01]  /*1a60*/  LOP3.LUT R86, R48.reuse, 0x1, RZ, 0xc0, !PT ;  /* 0x0000000130567812 */ /* 0x040fe200078ec0ff */
[----:B------:R-:W-:Y:S01]  /*1a70*/  IMAD.SHL.U32 R48, R48, 0x40000, RZ ;  /* 0x0004000030307824 */ /* 0x000fe200078e00ff */
[----:B------:R-:W-:Y:S02]  /*1a80*/  LOP3.LUT R95, R95, 0x1, R62, 0x78, !PT ;  /* 0x000000015f5f7812 */ /* 0x000fe400078e783e */
[----:B------:R-:W-:-:S02]  /*1a90*/  LOP3.LUT R91, R91, R13, R158, 0x96, !PT ;  /* 0x0000000d5b5b7212 */ /* 0x000fc400078e969e */
[----:B------:R-:W-:Y:S02]  /*1aa0*/  LOP3.LUT R99, R50, 0x1, R51, 0x48, !PT ;  /* 0x0000000132637812 */ /* 0x000fe400078e4833 */
[----:B------:R-:W-:Y:S02]  /*1ab0*/  LOP3.LUT R132, R31, R140, RZ, 0x3c, !PT ;  /* 0x0000008c1f847212 */ /* 0x000fe400078e3cff */
[----:B------:R-:W-:Y:S02]  /*1ac0*/  LOP3.LUT R148, R119, R130, RZ, 0x3c, !PT ;  /* 0x0000008277947212 */ /* 0x000fe400078e3cff */
[----:B------:R-:W-:Y:S02]  /*1ad0*/  LOP3.LUT R31, R86, R34, R121, 0x96, !PT ;  /* 0x00000022561f7212 */ /* 0x000fe400078e9679 */
[----:B------:R-:W-:Y:S02]  /*1ae0*/  LOP3.LUT R86, R95, 0x1, R50, 0x78, !PT ;  /* 0x000000015f567812 */ /* 0x000fe400078e7832 */
[----:B------:R-:W-:-:S02]  /*1af0*/  SHF.R.U32.HI R105, RZ, 0x2, R5 ;  /* 0x00000002ff697819 */ /* 0x000fc40000011605 */
[----:B------:R-:W-:Y:S02]  /*1b00*/  LOP3.LUT R134, R91, R119, R130, 0x96, !PT ;  /* 0x000000775b867212 */ /* 0x000fe400078e9682 */
[----:B------:R-:W-:Y:S02]  /*1b10*/  LOP3.LUT R99, R99, 0x1, R66, 0x78, !PT ;  /* 0x0000000163637812 */ /* 0x000fe400078e7842 */
[--C-:B------:R-:W-:Y:S02]  /*1b20*/  LOP3.LUT R131, R148, 0x1, R51.reuse, 0x78, !PT ;  /* 0x0000000194837812 */ /* 0x100fe400078e7833 */
[----:B------:R-:W-:Y:S02]  /*1b30*/  LOP3.LUT R101, R31, R102, RZ, 0x3c, !PT ;  /* 0x000000661f657212 */ /* 0x000fe400078e3cff */
[----:B------:R-:W-:Y:S02]  /*1b40*/  LOP3.LUT R31, R86, 0x1, R51, 0x78, !PT ;  /* 0x00000001561f7812 */ /* 0x000fe400078e7833 */
[----:B------:R-:W-:-:S02]  /*1b50*/  LOP3.LUT R86, R134, 0x1, R105, 0x78, !PT ;  /* 0x0000000186567812 */ /* 0x000fc400078e7869 */
[----:B------:R-:W-:Y:S02]  /*1b60*/  LOP3.LUT R99, R10, R99, R131, 0x96, !PT ;  /* 0x000000630a637212 */ /* 0x000fe400078e9683 */
[----:B------:R-:W-:Y:S02]  /*1b70*/  LOP3.LUT R91, R97, R90, RZ, 0xfc, !PT ;  /* 0x0000005a615b7212 */ /* 0x000fe400078efcff */
[----:B------:R-:W-:Y:S02]  /*1b80*/  LOP3.LUT R31, R31, 0x1, R66, 0x78, !PT ;  /* 0x000000011f1f7812 */ /* 0x000fe400078e7842 */
[----:B------:R-:W-:Y:S02]  /*1b90*/  LOP3.LUT R86, R86, R85, RZ, 0x3c, !PT ;  /* 0x0000005556567212 */ /* 0x000fe400078e3cff */
[----:B------:R-:W-:Y:S02]  /*1ba0*/  LOP3.LUT R138, R99, R78, R77, 0x96, !PT ;  /* 0x0000004e638a7212 */ /* 0x000fe400078e964d */
[----:B------:R-:W-:-:S02]  /*1bb0*/  LOP3.LUT R91, R91, R74, R79, 0x60, !PT ;  /* 0x0000004a5b5b7212 */ /* 0x000fc400078e604f */
[----:B------:R-:W-:Y:S02]  /*1bc0*/  LOP3.LUT R31, R10, R31, R131, 0x96, !PT ;  /* 0x0000001f0a1f7212 */ /* 0x000fe400078e9683 */
[----:B------:R-:W-:Y:S02]  /*1bd0*/  LOP3.LUT R106, R85, R134, R86, 0xe8, !PT ;  /* 0x00000086556a7212 */ /* 0x000fe400078ee856 */
[----:B------:R-:W-:Y:S02]  /*1be0*/  LOP3.LUT R134, R138, R77, R134, 0xe8, !PT ;  /* 0x0000004d8a867212 */ /* 0x000fe400078ee886 */
[----:B------:R-:W-:Y:S02]  /*1bf0*/  LOP3.LUT R136, R91, R97, R90, 0xf8, !PT ;  /* 0x000000615b887212 */ /* 0x000fe400078ef85a */
[----:B------:R-:W-:Y:S02]  /*1c00*/  LOP3.LUT R91, R140, R132, R31, 0xe0, !PT ;  /* 0x000000848c5b7212 */ /* 0x000fe400078ee01f */
[----:B------:R-:W-:-:S02]  /*1c10*/  LOP3.LUT R140, R31, 0xfffe, R132, 0xd0, !PT ;  /* 0x0000fffe1f8c7812 */ /* 0x000fc400078ed084 */
[----:B------:R-:W-:Y:S02]  /*1c20*/  LOP3.LUT R101, R101, R89, R134, 0x96, !PT ;  /* 0x0000005965657212 */ /* 0x000fe400078e9686 */
[CCC-:B------:R-:W-:Y:S02]  /*1c30*/  LOP3.LUT R105, R134.reuse, R102.reuse, R89.reuse, 0x96, !PT ;  /* 0x0000006686697212 */ /* 0x1c0fe400078e9659 */
[----:B------:R-:W-:Y:S02]  /*1c40*/  LOP3.LUT R132, R134, R102, R89, 0xd4, !PT ;  /* 0x0000006686847212 */ /* 0x000fe400078ed459 */
[----:B------:R-:W-:Y:S02]  /*1c50*/  LOP3.LUT R134, R131, R130, RZ, 0xfc, !PT ;  /* 0x0000008283867212 */ /* 0x000fe400078efcff */
[----:B------:R-:W-:Y:S02]  /*1c60*/  SHF.R.U32.HI R90, RZ, 0x6, R38 ;  /* 0x00000006ff5a7819 */ /* 0x000fe40000011626 */
[----:B------:R-:W-:-:S02]  /*1c70*/  SHF.R.U64 R113, R0, 0x1b, R39 ;  /* 0x0000001b00717819 */ /* 0x000fc40000001227 */
[C---:B------:R-:W-:Y:S01]  /*1c80*/  LOP3.LUT R89, R76.reuse, R87, R97, 0xe8, !PT ;  /* 0x000000574c597212 */ /* 0x040fe200078ee861 */
[----:B------:R-:W-:Y:S01]  /*1c90*/  IMAD.SHL.U32 R76, R76, 0x20, RZ ;  /* 0x000000204c4c7824 */ /* 0x000fe200078e00ff */
[----:B------:R-:W-:Y:S02]  /*1ca0*/  SHF.R.U32.HI R87, RZ, 0x14, R3 ;  /* 0x00000014ff577819 */ /* 0x000fe40000011603 */
[----:B------:R-:W-:Y:S02]  /*1cb0*/  LOP3.LUT R134, R134, 0x1, R51, 0x80, !PT ;  /* 0x0000000186867812 */ /* 0x000fe400078e8033 */
[----:B------:R-:W-:Y:S02]  /*1cc0*/  LOP3.LUT R31, R90, 0x1, R113, 0x48, !PT ;  /* 0x000000015a1f7812 */ /* 0x000fe400078e4871 */
[----:B------:R-:W-:Y:S02]  /*1cd0*/  LOP3.LUT R85, R89, R78, R77, 0x96, !PT ;  /* 0x0000004e59557212 */ /* 0x000fe400078e964d */
[----:B------:R-:W-:-:S02]  /*1ce0*/  LOP3.LUT R77, R156, 0x1, R87, 0x78, !PT ;  /* 0x000000019c4d7812 */ /* 0x000fc400078e7857 */
[----:B------:R-:W-:Y:S02]  /*1cf0*/  LOP3.LUT R90, R134, R131, R130, 0xf8, !PT ;  /* 0x00000083865a7212 */ /* 0x000fe400078ef882 */
[----:B------:R-:W-:Y:S02]  /*1d00*/  LOP3.LUT R160, R31, R136, RZ, 0x3c, !PT ;  /* 0x000000881fa07212 */ /* 0x000fe400078e3cff */
[C-C-:B------:R-:W-:Y:S02]  /*1d10*/  LOP3.LUT R87, R136.reuse, 0x1, R113.reuse, 0xf8, !PT ;  /* 0x0000000188577812 */ /* 0x140fe400078ef871 */
[----:B------:R-:W-:Y:S02]  /*1d20*/  LOP3.LUT R144, R136, 0x1, R113, 0x80, !PT ;  /* 0x0000000188907812 */ /* 0x000fe400078e8071 */
[----:B------:R-:W-:Y:S02]  /*1d30*/  LOP3.LUT R77, R77, R101, R90, 0x96, !PT ;  /* 0x000000654d4d7212 */ /* 0x000fe400078e965a */
[----:B------:R-:W-:-:S02]  /*1d40*/  LOP3.LUT R31, R65, 0x1, RZ, 0xc0, !PT ;  /* 0x00000001411f7812 */ /* 0x000fc400078ec0ff */
[----:B------:R-:W-:Y:S02]  /*1d50*/  LOP3.LUT R144, R144, R87, R160, 0xf8, !PT ;  /* 0x0000005790907212 */ /* 0x000fe400078ef8a0 */
[----:B------:R-:W-:Y:S01]  /*1d60*/  LOP3.LUT R87, R88, 0x1, R47, 0x78, !PT ;  /* 0x0000000158577812 */ /* 0x000fe200078e782f */
[----:B------:R-:W-:Y:S01]  /*1d70*/  IMAD.U32 R47, R47, 0x10000, RZ ;  /* 0x000100002f2f7824 */ /* 0x000fe200078e00ff */
[-CC-:B------:R-:W-:Y:S02]  /*1d80*/  LOP3.LUT R145, R8, R77.reuse, R74.reuse, 0x96, !PT ;  /* 0x0000004d08917212 */ /* 0x180fe400078e964a */
[----:B------:R-:W-:Y:S02]  /*1d90*/  LOP3.LUT R31, R31, R77, R74, 0x96, !PT ;  /* 0x0000004d1f1f7212 */ /* 0x000fe400078e964a */
[----:B------:R-:W-:Y:S02]  /*1da0*/  LOP3.LUT R78, R138, 0x1, R113, 0x78, !PT ;  /* 0x000000018a4e7812 */ /* 0x000fe400078e7871 */
[----:B------:R-:W-:-:S02]  /*1db0*/  LOP3.LUT R88, R87, 0x1, R110, 0x78, !PT ;  /* 0x0000000157587812 */ /* 0x000fc400078e786e */
[-CC-:B------:R-:W-:Y:S02]  /*1dc0*/  LOP3.LUT R145, R145, R9.reuse, R80.reuse, 0x96, !PT ;  /* 0x0000000991917212 */ /* 0x180fe400078e9650 */
[----:B------:R-:W-:Y:S02]  /*1dd0*/  LOP3.LUT R9, R31, R9, R80, 0x96, !PT ;  /* 0x000000091f097212 */ /* 0x000fe400078e9650 */
[----:B------:R-:W-:Y:S02]  /*1de0*/  LOP3.LUT R80, R78, R89, RZ, 0xfc, !PT ;  /* 0x000000594e507212 */ /* 0x000fe400078efcff */
[----:B------:R-:W-:Y:S02]  /*1df0*/  LOP3.LUT R87, R88, 0x1, R67, 0x78, !PT ;  /* 0x0000000158577812 */ /* 0x000fe400078e7843 */
[----:B------:R-:W-:Y:S02]  /*1e00*/  SHF.R.U64 R133, R0, 0x14, R39 ;  /* 0x0000001400857819 */ /* 0x000fe40000001227 */
[----:B------:R-:W-:-:S02]  /*1e10*/  LOP3.LUT R109, R77, R79, R74, 0xd0, !PT ;  /* 0x0000004f4d6d7212 */ /* 0x000fc400078ed04a */
[----:B------:R-:W-:Y:S02]  /*1e20*/  LOP3.LUT R88, R79, R77, R74, 0x60, !PT ;  /* 0x0000004d4f587212 */ /* 0x000fe400078e604a */
[----:B------:R-:W-:Y:S02]  /*1e30*/  LOP3.LUT R31, R80, 0x1, R113, 0x80, !PT ;  /* 0x00000001501f7812 */ /* 0x000fe400078e8071 */
[----:B------:R-:W-:Y:S02]  /*1e40*/  LOP3.LUT R140, R140, 0x1, R91, 0xf8, !PT ;  /* 0x000000018c8c7812 */ /* 0x000fe400078ef85b */
[----:B------:R-:W-:Y:S02]  /*1e50*/  SHF.R.U64 R80, R2, 0x16, R3 ;  /* 0x0000001602507819 */ /* 0x000fe40000001203 */
[----:B------:R-:W-:Y:S02]  /*1e60*/  LOP3.LUT R87, R7, R87, R128, 0x96, !PT ;  /* 0x0000005707577212 */ /* 0x000fe400078e9680 */
[----:B------:R-:W-:-:S02]  /*1e70*/  LOP3.LUT R79, R86, R83, RZ, 0x3c, !PT ;  /* 0x00000053564f7212 */ /* 0x000fc400078e3cff */
[----:B------:R-:W-:Y:S02]  /*1e80*/  LOP3.LUT R91, R133, 0x1, R40, 0x48, !PT ;  /* 0x00000001855b7812 */ /* 0x000fe400078e4828 */
[----:B------:R-:W-:Y:S02]  /*1e90*/  LOP3.LUT R109, R109, R88, RZ, 0xfc, !PT ;  /* 0x000000586d6d7212 */ /* 0x000fe400078efcff */
[----:B------:R-:W-:Y:S02]  /*1ea0*/  LOP3.LUT R80, R87, 0x1, R80, 0x78, !PT ;  /* 0x0000000157507812 */ /* 0x000fe400078e7850 */
[----:B------:R-:W-:Y:S02]  /*1eb0*/  LOP3.LUT R134, R79, 0x1, R40, 0x78, !PT ;  /* 0x000000014f867812 */ /* 0x000fe400078e7828 */
[----:B------:R-:W-:Y:S02]  /*1ec0*/  LOP3.LUT R79, R91, R86, R83, 0x96, !PT ;  /* 0x000000565b4f7212 */ /* 0x000fe400078e9653 */
[----:B------:R-:W-:-:S02]  /*1ed0*/  LOP3.LUT R31, R31, R78, R89, 0xf8, !PT ;  /* 0x0000004e1f1f7212 */ /* 0x000fc400078ef859 */
[----:B------:R-:W-:Y:S02]  /*1ee0*/  SHF.R.U32.HI R84, RZ, 0x7, R84 ;  /* 0x00000007ff547819 */ /* 0x000fe40000011654 */
[----:B------:R-:W-:Y:S02]  /*1ef0*/  LOP3.LUT R89, R102, R80, R59, 0x96, !PT ;  /* 0x0000005066597212 */ /* 0x000fe400078e963b */
[----:B------:R-:W-:Y:S02]  /*1f00*/  LOP3.LUT R135, R109, R160, RZ, 0x3c, !PT ;  /* 0x000000a06d877212 */ /* 0x000fe400078e3cff */
[-CC-:B------:R-:W-:Y:S02]  /*1f10*/  LOP3.LUT R134, R134, R109.reuse, R160.reuse, 0x96, !PT ;  /* 0x0000006d86867212 */ /* 0x180fe400078e96a0 */
[----:B------:R-:W-:Y:S02]  /*1f20*/  LOP3.LUT R79, R79, R109, R160, 0x96, !PT ;  /* 0x0000006d4f4f7212 */ /* 0x000fe400078e96a0 */
[----:B------:R-:W-:-:S02]  /*1f30*/  LOP3.LUT R91, R140, R84, R89, 0x96, !PT ;  /* 0x000000548c5b7212 */ /* 0x000fc400078e9659 */
[----:B------:R-:W-:Y:S02]  /*1f40*/  LOP3.LUT R135, R135, R86, R83, 0x96, !PT ;  /* 0x0000005687877212 */ /* 0x000fe400078e9653 */
[-C--:B------:R-:W-:Y:S02]  /*1f50*/  LOP3.LUT R152, R83, R109.reuse, R160, 0xf6, !PT ;  /* 0x0000006d53987212 */ /* 0x080fe400078ef6a0 */
[-C--:B------:R-:W-:Y:S02]  /*1f60*/  LOP3.LUT R84, R79, R134.reuse, R82, 0xf6, !PT ;  /* 0x000000864f547212 */ /* 0x080fe400078ef652 */
[----:B------:R-:W-:Y:S02]  /*1f70*/  LOP3.LUT R83, R83, R109, R160, 0x60, !PT ;  /* 0x0000006d53537212 */ /* 0x000fe400078e60a0 */
[----:B------:R-:W-:Y:S02]  /*1f80*/  LOP3.LUT R86, R79, R134, R82, 0x60, !PT ;  /* 0x000000864f567212 */ /* 0x000fe400078e6052 */
[----:B------:R-:W-:Y:S01]  /*1f90*/  LOP3.LUT R82, R85, 0x1, R50, 0x78, !PT ;  /* 0x0000000155527812 */ /* 0x000fe200078e7832 */
[----:B------:R-:W-:Y:S01]  /*1fa0*/  IMAD.SHL.U32 R50, R50, 0x20000, RZ ;  /* 0x0002000032327824 */ /* 0x000fe200078e00ff */
[----:B------:R-:W-:Y:S01]  /*1fb0*/  LOP3.LUT R88, R97, R128, RZ, 0x3c, !PT ;  /* 0x0000008061587212 */ /* 0x000fe200078e3cff */
[----:B------:R-:W-:Y:S01]  /*1fc0*/  IMAD.SHL.U32 R128, R128, 0x2, RZ ;  /* 0x0000000280807824 */ /* 0x000fe200078e00ff */
[----:B------:R-:W-:-:S02]  /*1fd0*/  LOP3.LUT R152, R83, R152, R135, 0xf8, !PT ;  /* 0x0000009853987212 */ /* 0x000fc400078ef887 */
[----:B------:R-:W-:Y:S02]  /*1fe0*/  LOP3.LUT R83, R82, 0x1, R51, 0x78, !PT ;  /* 0x0000000152537812 */ /* 0x000fe400078e7833 */
[----:B------:R-:W-:Y:S02]  /*1ff0*/  LOP3.LUT R93, R88, 0x1, R81, 0x78, !PT ;  /* 0x00000001585d7812 */ /* 0x000fe400078e7851 */
[----:B------:R-:W-:Y:S02]  /*2000*/  LOP3.LUT R81, R84, 0x1, R133, 0x80, !PT ;  /* 0x0000000154517812 */ /* 0x000fe400078e8085 */
[----:B------:R-:W-:Y:S02]  /*2010*/  SHF.R.U32.HI R85, RZ, 0x3, R3 ;  /* 0x00000003ff557819 */ /* 0x000fe40000011603 */
[----:B------:R-:W-:Y:S02]  /*2020*/  SHF.R.U64 R136, R0, 0x9, R39 ;  /* 0x0000000900887819 */ /* 0x000fe40000001227 */
[----:B------:R-:W-:-:S02]  /*2030*/  LOP3.LUT R83, R83, 0x1, R66, 0x78, !PT ;  /* 0x0000000153537812 */ /* 0x000fc400078e7842 */
[----:B------:R-:W-:Y:S02]  /*2040*/  LOP3.LUT R89, R140, R89, R91, 0xe8, !PT ;  /* 0x000000598c597212 */ /* 0x000fe400078ee85b */
[----:B------:R-:W-:Y:S02]  /*2050*/  LOP3.LUT R93, R91, R93, R20, 0x96, !PT ;  /* 0x0000005d5b5d7212 */ /* 0x000fe400078e9614 */
[----:B------:R-:W-:Y:S02]  /*2060*/  LOP3.LUT R81, R81, R86, RZ, 0xfc, !PT ;  /* 0x0000005651517212 */ /* 0x000fe400078efcff */
[----:B------:R-:W-:Y:S02]  /*2070*/  SHF.R.U32.HI R91, RZ, 0x3, R5 ;  /* 0x00000003ff5b7819 */ /* 0x000fe40000011605 */
[----:B------:R-:W-:Y:S02]  /*2080*/  LOP3.LUT R86, R85, R136, RZ, 0x3c, !PT ;  /* 0x0000008855567212 */ /* 0x000fe400078e3cff */
[----:B------:R-:W-:-:S02]  /*2090*/  SHF.R.U64 R84, R2, 0x17, R3 ;  /* 0x0000001702547819 */ /* 0x000fc40000001203 */
[----:B------:R-:W-:Y:S02]  /*20a0*/  LOP3.LUT R147, R54, R17, R30, 0x96, !PT ;  /* 0x0000001136937212 */ /* 0x000fe400078e961e */
[----:B------:R-:W-:Y:S02]  /*20b0*/  LOP3.LUT R85, R10, R83, R131, 0x96, !PT ;  /* 0x000000530a557212 */ /* 0x000fe400078e9683 */
[----:B------:R-:W-:Y:S02]  /*20c0*/  LOP3.LUT R138, R106, 0x1, R91, 0x78, !PT ;  /* 0x000000016a8a7812 */ /* 0x000fe400078e785b */
[----:B------:R-:W-:Y:S02]  /*20d0*/  LOP3.LUT R82, R4, 0xffff, RZ, 0xc0, !PT ;  /* 0x0000ffff04527812 */ /* 0x000fe400078ec0ff */
[----:B------:R-:W-:Y:S02]  /*20e0*/  LOP3.LUT R147, R147, R33, R120, 0x96, !PT ;  /* 0x0000002193937212 */ /* 0x000fe400078e9678 */
[----:B------:R-:W-:-:S02]  /*20f0*/  LOP3.LUT R83, R59, R80, R87, 0xb8, !PT ;  /* 0x000000503b537212 */ /* 0x000fc400078eb857 */
[----:B------:R-:W-:Y:S02]  /*2100*/  LOP3.LUT R84, R85, 0x1, R84, 0x78, !PT ;  /* 0x0000000155547812 */ /* 0x000fe400078e7854 */
[----:B------:R-:W-:Y:S02]  /*2110*/  LOP3.LUT R86, R155, 0x1, R86, 0x78, !PT ;  /* 0x000000019b567812 */ /* 0x000fe400078e7856 */
[----:B------:R-:W-:Y:S02]  /*2120*/  LOP3.LUT R149, R138, R105, RZ, 0x3c, !PT ;  /* 0x000000698a957212 */ /* 0x000fe400078e3cff */
[----:B------:R-:W-:Y:S02]  /*2130*/  SHF.R.U32.HI R87, RZ, 0x8, R82 ;  /* 0x00000008ff577819 */ /* 0x000fe40000011652 */
[----:B------:R-:W-:Y:S02]  /*2140*/  LOP3.LUT R138, R147, R84, R83, 0x96, !PT ;  /* 0x00000054938a7212 */ /* 0x000fe400078e9653 */
[----:B------:R-:W-:-:S02]  /*2150*/  LOP3.LUT R93, R93, R81, R86, 0x96, !PT ;  /* 0x000000515d5d7212 */ /* 0x000fc400078e9656 */
[----:B------:R-:W-:Y:S02]  /*2160*/  LOP3.LUT R146, R138, 0x1, R87, 0x78, !PT ;  /* 0x000000018a927812 */ /* 0x000fe400078e7857 */
[----:B------:R-:W-:Y:S02]  /*2170*/  LOP3.LUT R140, R93, R149, R152, 0x96, !PT ;  /* 0x000000955d8c7212 */ /* 0x000fe400078e9698 */
[----:B------:R-:W-:Y:S02]  /*2180*/  LOP3.LUT R107, R88, R81, R86, 0x96, !PT ;  /* 0x00000051586b7212 */ /* 0x000fe400078e9656 */
[----:B------:R-:W-:Y:S02]  /*2190*/  LOP3.LUT R146, R146, R89, RZ, 0x3c, !PT ;  /* 0x0000005992927212 */ /* 0x000fe400078e3cff */
[----:B------:R-:W-:Y:S02]  /*21a0*/  LOP3.LUT R137, R101, 0x1, R136, 0x78, !PT ;  /* 0x0000000165897812 */ /* 0x000fe400078e7888 */
[----:B------:R-:W-:-:S02]  /*21b0*/  SHF.R.U64 R91, R2, 0x18, R3 ;  /* 0x00000018025b7819 */ /* 0x000fc40000001203 */
[----:B------:R-:W-:Y:S02]  /*21c0*/  LOP3.LUT R88, R31, R102, RZ, 0x3c, !PT ;  /* 0x000000661f587212 */ /* 0x000fe400078e3cff */
[C-C-:B------:R-:W-:Y:S02]  /*21d0*/  LOP3.LUT R142, R140.reuse, 0x1, R39.reuse, 0xf8, !PT ;  /* 0x000000018c8e7812 */ /* 0x140fe400078ef827 */
[----:B------:R-:W-:Y:S02]  /*21e0*/  LOP3.LUT R107, R107, R149, R152, 0x96, !PT ;  /* 0x000000956b6b7212 */ /* 0x000fe400078e9698 */
[----:B------:R-:W-:Y:S02]  /*21f0*/  LOP3.LUT R140, R140, 0x1, R39, 0x80, !PT ;  /* 0x000000018c8c7812 */ /* 0x000fe400078e8027 */
[----:B------:R-:W-:Y:S02]  /*2200*/  LOP3.LUT R93, R113, 0x1, R64, 0x48, !PT ;  /* 0x00000001715d7812 */ /* 0x000fe400078e4840 */
[----:B------:R-:W-:-:S02]  /*2210*/  LOP3.LUT R89, R89, R138, R146, 0xe8, !PT ;  /* 0x0000008a59597212 */ /* 0x000fc400078ee892 */
[----:B------:R-:W-:Y:S02]  /*2220*/  LOP3.LUT R87, R137, R90, RZ, 0xfc, !PT ;  /* 0x0000005a89577212 */ /* 0x000fe400078efcff */
[----:B------:R-:W-:Y:S02]  /*2230*/  LOP3.LUT R88, R88, 0x1, R91, 0x78, !PT ;  /* 0x0000000158587812 */ /* 0x000fe400078e785b */
[----:B------:R-:W-:Y:S02]  /*2240*/  LOP3.LUT R138, R8, 0x1, R65, 0x78, !PT ;  /* 0x00000001088a7812 */ /* 0x000fe400078e7841 */
[----:B------:R-:W-:Y:S02]  /*2250*/  LOP3.LUT R85, R83, R84, R85, 0xb8, !PT ;  /* 0x0000005453557212 */ /* 0x000fe400078eb855 */
[----:B------:R-:W-:Y:S02]  /*2260*/  LOP3.LUT R95, R140, R142, R107, 0xf8, !PT ;  /* 0x0000008e8c5f7212 */ /* 0x000fe400078ef86b */
[----:B------:R-:W-:-:S02]  /*2270*/  LOP3.LUT R142, R93, R119, R130, 0x96, !PT ;  /* 0x000000775d8e7212 */ /* 0x000fc400078e9682 */
[----:B------:R-:W-:Y:S02]  /*2280*/  LOP3.LUT R87, R87, 0x1, R136, 0x80, !PT ;  /* 0x0000000157577812 */ /* 0x000fe400078e8088 */
[----:B------:R-:W-:Y:S02]  /*2290*/  LOP3.LUT R93, R77, R156, RZ, 0xfc, !PT ;  /* 0x0000009c4d5d7212 */ /* 0x000fe400078efcff */
[----:B------:R-:W-:Y:S02]  /*22a0*/  SHF.R.U32.HI R91, RZ, 0x9, R82 ;  /* 0x00000009ff5b7819 */ /* 0x000fe40000011652 */
[----:B------:R-:W-:Y:S02]  /*22b0*/  LOP3.LUT R140, R138, R88, R85, 0x96, !PT ;  /* 0x000000588a8c7212 */ /* 0x000fe400078e9655 */
[--C-:B------:R-:W-:Y:S02]  /*22c0*/  LOP3.LUT R87, R87, R137, R90.reuse, 0xf8, !PT ;  /* 0x0000008957577212 */ /* 0x100fe400078ef85a */
[----:B------:R-:W-:-:S02]  /*22d0*/  LOP3.LUT R93, R93, R101, R90, 0x60, !PT ;  /* 0x000000655d5d7212 */ /* 0x000fc400078e605a */
[----:B------:R-:W-:Y:S02]  /*22e0*/  LOP3.LUT R90, R140, 0x1, R91, 0x78, !PT ;  /* 0x000000018c5a7812 */ /* 0x000fe400078e785b */
[----:B------:R-:W-:Y:S02]  /*22f0*/  LOP3.LUT R142, R142, R21, RZ, 0x3c, !PT ;  /* 0x000000158e8e7212 */ /* 0x000fe400078e3cff */
[----:B------:R-:W-:Y:S02]  /*2300*/  LOP3.LUT R91, R90, R89, RZ, 0x3c, !PT ;  /* 0x000000595a5b7212 */ /* 0x000fe400078e3cff */
[-CC-:B------:R-:W-:Y:S02]  /*2310*/  LOP3.LUT R90, R142, R95.reuse, R146.reuse, 0x96, !PT ;  /* 0x0000005f8e5a7212 */ /* 0x180fe400078e9692 */
[----:B------:R-:W-:Y:S02]  /*2320*/  LOP3.LUT R146, R29, R95, R146, 0x96, !PT ;  /* 0x0000005f1d927212 */ /* 0x000fe400078e9692 */
[----:B------:R-:W-:-:S02]  /*2330*/  LOP3.LUT R29, R95, R27, R104, 0xf6, !PT ;  /* 0x0000001b5f1d7212 */ /* 0x000fc400078ef668 */
[----:B------:R-:W-:Y:S02]  /*2340*/  LOP3.LUT R104, R95, R27, R104, 0x60, !PT ;  /* 0x0000001b5f687212 */ /* 0x000fe400078e6068 */
[----:B------:R-:W-:Y:S02]  /*2350*/  LOP3.LUT R27, R89, R140, R91, 0xe8, !PT ;  /* 0x0000008c591b7212 */ /* 0x000fe400078ee85b */
[----:B------:R-:W-:Y:S02]  /*2360*/  LOP3.LUT R140, R0, 0x1, RZ, 0xc0, !PT ;  /* 0x00000001008c7812 */ /* 0x000fe400078ec0ff */
[----:B------:R-:W-:Y:S02]  /*2370*/  SHF.R.U32.HI R89, RZ, 0x15, R5 ;  /* 0x00000015ff597819 */ /* 0x000fe40000011605 */
[----:B------:R-:W-:Y:S02]  /*2380*/  LOP3.LUT R95, R96, R116, R123, 0x96, !PT ;  /* 0x00000074605f7212 */ /* 0x000fe400078e967b */
[----:B------:R-:W-:-:S02]  /*2390*/  LOP3.LUT R104, R104, R146, R29, 0xf8, !PT ;  /* 0x0000009268687212 */ /* 0x000fc400078ef81d */
[----:B------:R-:W-:Y:S02]  /*23a0*/  LOP3.LUT R140, R140, R122, R37, 0x96, !PT ;  /* 0x0000007a8c8c7212 */ /* 0x000fe400078e9625 */
[----:B------:R-:W-:Y:S02]  /*23b0*/  LOP3.LUT R142, R112, 0x1, R89, 0x78, !PT ;  /* 0x00000001708e7812 */ /* 0x000fe400078e7859 */
[----:B------:R-:W-:Y:S02]  /*23c0*/  LOP3.LUT R95, R95, R109, R160, 0x96, !PT ;  /* 0x0000006d5f5f7212 */ /* 0x000fe400078e96a0 */
[-CC-:B------:R-:W-:Y:S02]  /*23d0*/  LOP3.LUT R91, R91, R23.reuse, R92.reuse, 0x96, !PT ;  /* 0x000000175b5b7212 */ /* 0x180fe400078e965c */
[CCC-:B------:R-:W-:Y:S02]  /*23e0*/  LOP3.LUT R29, R104.reuse, R23.reuse, R92.reuse, 0xf6, !PT ;  /* 0x00000017681d7212 */ /* 0x1c0fe400078ef65c */
[----:B------:R-:W-:-:S02]  /*23f0*/  LOP3.LUT R23, R104, R23, R92, 0x60, !PT ;  /* 0x0000001768177212 */ /* 0x000fc400078e605c */
[----:B------:R-:W-:Y:S02]  /*2400*/  LOP3.LUT R156, R93, R77, R156, 0xf8, !PT ;  /* 0x0000004d5d9c7212 */ /* 0x000fe400078ef89c */
[----:B------:R-:W-:Y:S02]  /*2410*/  SHF.R.U32.HI R89, RZ, 0x15, R3 ;  /* 0x00000015ff597819 */ /* 0x000fe40000011603 */
[----:B------:R-:W-:Y:S02]  /*2420*/  LOP3.LUT R139, R142, R95, RZ, 0x3c, !PT ;  /* 0x0000005f8e8b7212 */ /* 0x000fe400078e3cff */
[----:B------:R-:W-:Y:S02]  /*2430*/  LOP3.LUT R92, R140, R147, RZ, 0x3c, !PT ;  /* 0x000000938c5c7212 */ /* 0x000fe400078e3cff */
[----:B------:R-:W-:Y:S02]  /*2440*/  LOP3.LUT R89, R156, 0x1, R89, 0x78, !PT ;  /* 0x000000019c597812 */ /* 0x000fe400078e7859 */
[----:B------:R-:W-:-:S02]  /*2450*/  LOP3.LUT R92, R92, R139, R132, 0x96, !PT ;  /* 0x0000008b5c5c7212 */ /* 0x000fc400078e9684 */
[----:B------:R-:W-:Y:S02]  /*2460*/  LOP3.LUT R141, R81, R86, RZ, 0x3c, !PT ;  /* 0x00000056518d7212 */ /* 0x000fe400078e3cff */
[----:B------:R-:W-:Y:S02]  /*2470*/  LOP3.LUT R104, R91, R104, RZ, 0x3c, !PT ;  /* 0x000000685b687212 */ /* 0x000fe400078e3cff */
[----:B------:R-:W-:Y:S02]  /*2480*/  LOP3.LUT R89, R89, R92, R87, 0x96, !PT ;  /* 0x0000005c59597212 */ /* 0x000fe400078e9657 */
[----:B------:R-:W-:Y:S02]  /*2490*/  LOP3.LUT R141, R141, 0x1, R110, 0x78, !PT ;  /* 0x000000018d8d7812 */ /* 0x000fe400078e786e */
[----:B------:R-:W-:Y:S02]  /*24a0*/  LOP3.LUT R111, R23, R29, R104, 0xf8, !PT ;  /* 0x0000001d176f7212 */ /* 0x000fe400078ef868 */
[----:B------:R-:W-:-:S02]  /*24b0*/  LOP3.LUT R29, R85, R88, RZ, 0xfc, !PT ;  /* 0x00000058551d7212 */ /* 0x000fc400078efcff */
[--C-:B------:R-:W-:Y:S02]  /*24c0*/  LOP3.LUT R110, R89, R109, R160.reuse, 0xd0, !PT ;  /* 0x0000006d596e7212 */ /* 0x100fe400078ed0a0 */
[----:B------:R-:W-:Y:S02]  /*24d0*/  LOP3.LUT R99, R109, R89, R160, 0x90, !PT ;  /* 0x000000596d637212 */ /* 0x000fe400078e90a0 */
[----:B------:R-:W-:Y:S02]  /*24e0*/  LOP3.LUT R91, R152, R141, R149, 0x96, !PT ;  /* 0x0000008d985b7212 */ /* 0x000fe400078e9695 */
[----:B------:R-:W-:Y:S02]  /*24f0*/  LOP3.LUT R23, R2, 0x80, RZ, 0xc0, !PT ;  /* 0x0000008002177812 */ /* 0x000fe400078ec0ff */
[----:B------:R-:W-:Y:S02]  /*2500*/  LOP3.LUT R29, R29, R31, R102, 0x60, !PT ;  /* 0x0000001f1d1d7212 */ /* 0x000fe400078e6066 */
[----:B------:R-:W-:-:S02]  /*2510*/  LOP3.LUT R99, R91, R110, R99, 0x1e, !PT ;  /* 0x0000006e5b637212 */ /* 0x000fc400078e1e63 */
[----:B------:R-:W-:Y:S02]  /*2520*/  SHF.R.U32.HI R23, RZ, 0x7, R23 ;  /* 0x00000007ff177819 */ /* 0x000fe40000011617 */
[----:B------:R-:W-:Y:S02]  /*2530*/  LOP3.LUT R93, R29, R85, R88, 0xf4, !PT ;  /* 0x000000551d5d7212 */ /* 0x000fe400078ef458 */
[----:B------:R-:W-:Y:S02]  /*2540*/  SHF.R.U64 R110, R2, 0x19, R3 ;  /* 0x00000019026e7819 */ /* 0x000fe40000001203 */
[----:B------:R-:W-:Y:S02]  /*2550*/  LOP3.LUT R29, R99, R23, R144, 0x96, !PT ;  /* 0x00000017631d7212 */ /* 0x000fe400078e9690 */
[----:B------:R-:W-:Y:S02]  /*2560*/  LOP3.LUT R93, R93, 0x1, R110, 0x78, !PT ;  /* 0x000000015d5d7812 */ /* 0x000fe400078e786e */
[----:B------:R-:W-:-:S02]  /*2570*/  LOP3.LUT R23, R29, R31, R102, 0xd0, !PT ;  /* 0x0000001f1d177212 */ /* 0x000fc400078ed066 */
[----:B------:R-:W-:Y:S02]  /*2580*/  LOP3.LUT R110, R31, R29, R102, 0x60, !PT ;  /* 0x0000001d1f6e7212 */ /* 0x000fe400078e6066 */
[----:B------:R-:W-:Y:S02]  /*2590*/  LOP3.LUT R150, R111, R17, R30, 0x96, !PT ;  /* 0x000000116f967212 */ /* 0x000fe400078e961e */
[----:B------:R-:W-:Y:S02]  /*25a0*/  LOP3.LUT R142, R93, R23, R110, 0x1e, !PT ;  /* 0x000000175d8e7212 */ /* 0x000fe400078e1e6e */
[CCC-:B------:R-:W-:Y:S02]  /*25b0*/  LOP3.LUT R110, R111.reuse, R17.reuse, R30.reuse, 0xf6, !PT ;  /* 0x000000116f6e7212 */ /* 0x1c0fe400078ef61e */
[----:B------:R-:W-:Y:S02]  /*25c0*/  LOP3.LUT R154, R111, R17, R30, 0x60, !PT ;  /* 0x000000116f9a7212 */ /* 0x000fe400078e601e */
[----:B------:R-:W-:-:S02]  /*25d0*/  SHF.R.U32.HI R30, RZ, 0xa, R82 ;  /* 0x0000000aff1e7819 */ /* 0x000fc40000011652 */
[----:B------:R-:W-:Y:S02]  /*25e0*/  LOP3.LUT R93, R142, R147, RZ, 0x3c, !PT ;  /* 0x000000938e5d7212 */ /* 0x000fe400078e3cff */
[C---:B------:R-:W-:Y:S02]  /*25f0*/  LOP3.LUT R30, R27.reuse, 0x1, R30, 0x78, !PT ;  /* 0x000000011b1e7812 */ /* 0x040fe400078e781e */
[----:B------:R-:W-:Y:S02]  /*2600*/  SHF.R.U32.HI R142, RZ, 0x16, R5 ;  /* 0x00000016ff8e7819 */ /* 0x000fe40000011605 */
[-CC-:B------:R-:W-:Y:S02]  /*2610*/  LOP3.LUT R17, R30, R93.reuse, R70.reuse, 0x96, !PT ;  /* 0x0000005d1e117212 */ /* 0x180fe400078e9646 */
[CCC-:B------:R-:W-:Y:S02]  /*2620*/  LOP3.LUT R30, R27.reuse, R93.reuse, R70.reuse, 0xf6, !PT ;  /* 0x0000005d1b1e7212 */ /* 0x1c0fe400078ef646 */
[----:B------:R-:W-:-:S02]  /*2630*/  LOP3.LUT R27, R27, R93, R70, 0x60, !PT ;  /* 0x0000005d1b1b7212 */ /* 0x000fc400078e6046 */
[----:B------:R-:W-:Y:S02]  /*2640*/  LOP3.LUT R112, R95, R112, R139, 0xe8, !PT ;  /* 0x000000705f707212 */ /* 0x000fe400078ee88b */
[----:B------:R-:W-:Y:S02]  /*2650*/  LOP3.LUT R23, R107, 0x1, R142, 0x78, !PT ;  /* 0x000000016b177812 */ /* 0x000fe400078e788e */
[-C--:B------:R-:W-:Y:S02]  /*2660*/  LOP3.LUT R30, R27, R17.reuse, R30, 0xf8, !PT ;  /* 0x000000111b1e7212 */ /* 0x080fe400078ef81e */
[----:B------:R-:W-:Y:S02]  /*2670*/  LOP3.LUT R95, R150, R17, RZ, 0x3c, !PT ;  /* 0x00000011965f7212 */ /* 0x000fe400078e3cff */
[----:B------:R-:W-:Y:S02]  /*2680*/  LOP3.LUT R142, R23, R112, RZ, 0x3c, !PT ;  /* 0x00000070178e7212 */ /* 0x000fe400078e3cff */
[----:B------:R-:W-:-:S02]  /*2690*/  SHF.R.U32.HI R17, RZ, 0x17, R5 ;  /* 0x00000017ff117819 */ /* 0x000fc40000011605 */
[----:B------:R-:W-:Y:S02]  /*26a0*/  LOP3.LUT R143, R132, R147, R139, 0xd4, !PT ;  /* 0x00000093848f7212 */ /* 0x000fe400078ed48b */
[----:B------:R-:W-:Y:S02]  /*26b0*/  LOP3.LUT R31, R112, R107, R142, 0xe8, !PT ;  /* 0x0000006b701f7212 */ /* 0x000fe400078ee88e */
[----:B------:R-:W-:Y:S02]  /*26c0*/  LOP3.LUT R154, R154, R95, R110, 0xf8, !PT ;  /* 0x0000005f9a9a7212 */ /* 0x000fe400078ef86e */
[----:B------:R-:W-:Y:S02]  /*26d0*/  LOP3.LUT R112, R146, 0x1, R17, 0x78, !PT ;  /* 0x0000000192707812 */ /* 0x000fe400078e7811 */
[----:B------:R-:W-:Y:S02]  /*26e0*/  LOP3.LUT R110, R16, R26, R157, 0x96, !PT ;  /* 0x0000001a106e7212 */ /* 0x000fe400078e969d */
[----:B------:R-:W-:-:S02]  /*26f0*/  LOP3.LUT R16, R8, R142, R143, 0x96, !PT ;  /* 0x0000008e08107212 */ /* 0x000fc400078e968f */
[----:B------:R-:W-:Y:S02]  /*2700*/  LOP3.LUT R27, R112, R31, RZ, 0x3c, !PT ;  /* 0x0000001f701b7212 */ /* 0x000fe400078e3cff */
[----:B------:R-:W-:Y:S02]  /*2710*/  SHF.R.U32.HI R17, RZ, 0x18, R5 ;  /* 0x00000018ff117819 */ /* 0x000fe40000011605 */
[----:B------:R-:W-:Y:S02]  /*2720*/  LOP3.LUT R112, R16, 0x1, R65, 0x78, !PT ;  /* 0x0000000110707812 */ /* 0x000fe400078e7841 */
[----:B------:R-:W-:Y:S02]  /*2730*/  LOP3.LUT R31, R31, R146, R27, 0xe8, !PT ;  /* 0x000000921f1f7212 */ /* 0x000fe400078ee81b */
[----:B------:R-:W-:Y:S02]  /*2740*/  LOP3.LUT R150, R104, 0x1, R17, 0x78, !PT ;  /* 0x0000000168967812 */ /* 0x000fe400078e7811 */
[----:B------:R-:W-:-:S02]  /*2750*/  LOP3.LUT R110, R143, R110, R112, 0xe8, !PT ;  /* 0x0000006e8f6e7212 */ /* 0x000fc400078ee870 */
[----:B------:R-:W-:Y:S02]  /*2760*/  LOP3.LUT R107, R150, R31, RZ, 0x3c, !PT ;  /* 0x0000001f966b7212 */ /* 0x000fe400078e3cff */
[----:B------:R-:W-:Y:S02]  /*2770*/  LOP3.LUT R111, R110, R70, R27, 0xd4, !PT ;  /* 0x000000466e6f7212 */ /* 0x000fe400078ed41b */
[----:B------:R-:W-:Y:S02]  /*2780*/  LOP3.LUT R23, R154, R26, R157, 0x96, !PT ;  /* 0x0000001a9a177212 */ /* 0x000fe400078e969d */
[----:B------:R-:W-:Y:S02]  /*2790*/  LOP3.LUT R17, R111, R100, R107, 0xd4, !PT ;  /* 0x000000646f117212 */ /* 0x000fe400078ed46b */
[----:B------:R-:W-:Y:S02]  /*27a0*/  LOP3.LUT R9, R9, 0x1, R98, 0x78, !PT ;  /* 0x0000000109097812 */ /* 0x000fe400078e7862 */
[----:B------:R-:W-:-:S02]  /*27b0*/  LOP3.LUT R115, R17, R11, R94, 0x96, !PT ;  /* 0x0000000b11737212 */ /* 0x000fc400078e965e */
[CCC-:B------:R-:W-:Y:S02]  /*27c0*/  LOP3.LUT R150, R17.reuse, R11.reuse, R94.reuse, 0xf6, !PT ;  /* 0x0000000b11967212 */ /* 0x1c0fe400078ef65e */
[----:B------:R-:W-:Y:S01]  /*27d0*/  LOP3.LUT R11, R17, R11, R94, 0x60, !PT ;  /* 0x0000000b110b7212 */ /* 0x000fe200078e605e */
[----:B------:R-:W-:Y:S01]  /*27e0*/  IMAD.SHL.U32 R94, R42, 0x2, RZ ;  /* 0x000000022a5e7824 */ /* 0x000fe200078e00ff */
[CCC-:B------:R-:W-:Y:S02]  /*27f0*/  LOP3.LUT R17, R154.reuse, R26.reuse, R157.reuse, 0xf6, !PT ;  /* 0x0000001a9a117212 */ /* 0x1c0fe400078ef69d */
[----:B------:R-:W-:Y:S01]  /*2800*/  LOP3.LUT R26, R154, R26, R157, 0x60, !PT ;  /* 0x0000001a9a1a7212 */ /* 0x000fe200078e609d */
[----:B------:R-:W-:Y:S01]  /*2810*/  IMAD.SHL.U32 R157, R43, 0x4, RZ ;  /* 0x000000042b9d7824 */ /* 0x000fe200078e00ff */
[----:B------:R-:W-:Y:S02]  /*2820*/  LOP3.LUT R154, R73, R58, RZ, 0x3c, !PT ;  /* 0x0000003a499a7212 */ /* 0x000fe400078e3cff */
[----:B------:R-:W-:-:S02]  /*2830*/  LOP3.LUT R94, R94, 0x2, RZ, 0xc0, !PT ;  /* 0x000000025e5e7812 */ /* 0x000fc400078ec0ff */
[----:B------:R-:W-:Y:S01]  /*2840*/  LOP3.LUT R162, R105, R106, R149, 0xe8, !PT ;  /* 0x0000006a69a27212 */ /* 0x000fe200078ee895 */
[----:B------:R-:W-:Y:S01]  /*2850*/  IMAD.SHL.U32 R154, R154, 0x8, RZ ;  /* 0x000000089a9a7824 */ /* 0x000fe200078e00ff */
[----:B------:R-:W-:Y:S02]  /*2860*/  LOP3.LUT R159, R94, 0x4, R157, 0xf8, !PT ;  /* 0x000000045e9f7812 */ /* 0x000fe400078ef89d */
[C-C-:B------:R-:W-:Y:S02]  /*2870*/  LOP3.LUT R157, R155.reuse, 0x1, R136.reuse, 0xf8, !PT ;  /* 0x000000019b9d7812 */ /* 0x140fe400078ef888 */
[----:B------:R-:W-:Y:S01]  /*2880*/  LOP3.LUT R94, R155, 0x1, R136, 0x80, !PT ;  /* 0x000000019b5e7812 */ /* 0x000fe200078e8088 */
[----:B------:R-:W-:Y:S01]  /*2890*/  IMAD.SHL.U32 R155, R96, 0x10, RZ ;  /* 0x00000010609b7824 */ /* 0x000fe200078e00ff */
[----:B------:R-:W-:Y:S02]  /*28a0*/  LOP3.LUT R154, R159, 0x8, R154, 0xf8, !PT ;  /* 0x000000089f9a7812 */ /* 0x000fe400078ef89a */
[----:B------:R-:W-:-:S02]  /*28b0*/  LOP3.LUT R151, R54, 0x1, R151, 0x78, !PT ;  /* 0x0000000136977812 */ /* 0x000fc400078e7897 */
[----:B------:R-:W-:Y:S02]  /*28c0*/  LOP3.LUT R155, R154, 0x10, R155, 0xf8, !PT ;  /* 0x000000109a9b7812 */ /* 0x000fe400078ef89b */
[----:B------:R-:W-:Y:S02]  /*28d0*/  LOP3.LUT R154, R145, 0x1, R98, 0x78, !PT ;  /* 0x00000001919a7812 */ /* 0x000fe400078e7862 */
[----:B------:R-:W-:Y:S02]  /*28e0*/  LOP3.LUT R98, R109, R89, R160, 0x96, !PT ;  /* 0x000000596d627212 */ /* 0x000fe400078e96a0 */
[--C-:B------:R-:W-:Y:S02]  /*28f0*/  LOP3.LUT R145, R79, 0x1, R133.reuse, 0x78, !PT ;  /* 0x000000014f917812 */ /* 0x100fe400078e7885 */
[----:B------:R-:W-:Y:S02]  /*2900*/  LOP3.LUT R105, R98, 0x1, R133, 0x78, !PT ;  /* 0x0000000162697812 */ /* 0x000fe400078e7885 */
[----:B------:R-:W-:-:S02]  /*2910*/  LOP3.LUT R96, R147, R108, R151, 0x96, !PT ;  /* 0x0000006c93607212 */ /* 0x000fc400078e9697 */
[-C--:B------:R-:W-:Y:S02]  /*2920*/  LOP3.LUT R106, R105, R70.reuse, RZ, 0x3c, !PT ;  /* 0x00000046696a7212 */ /* 0x080fe400078e3cff */
[----:B------:R-:W-:Y:S02]  /*2930*/  LOP3.LUT R105, R98, 0x1, R43, 0x78, !PT ;  /* 0x0000000162697812 */ /* 0x000fe400078e782b */
[----:B------:R-:W-:Y:S02]  /*2940*/  LOP3.LUT R151, R145, R70, RZ, 0x3c, !PT ;  /* 0x0000004691977212 */ /* 0x000fe400078e3cff */
[----:B------:R-:W-:Y:S02]  /*2950*/  LOP3.LUT R108, R70, R105, R79, 0x96, !PT ;  /* 0x00000069466c7212 */ /* 0x000fe400078e964f */
[----:B------:R-:W-:Y:S02]  /*2960*/  LOP3.LUT R105, R151, R109, R160, 0x96, !PT ;  /* 0x0000006d97697212 */ /* 0x000fe400078e96a0 */
[----:B------:R-:W-:-:S02]  /*2970*/  SHF.R.U32.HI R151, RZ, 0x4, R5 ;  /* 0x00000004ff977819 */ /* 0x000fc40000011605 */
[-CC-:B------:R-:W-:Y:S02]  /*2980*/  LOP3.LUT R106, R106, R109.reuse, R160.reuse, 0x96, !PT ;  /* 0x0000006d6a6a7212 */ /* 0x180fe400078e96a0 */
[-CC-:B------:R-:W-:Y:S02]  /*2990*/  LOP3.LUT R108, R108, R109.reuse, R160.reuse, 0x96, !PT ;  /* 0x0000006d6c6c7212 */ /* 0x180fe400078e96a0 */
[----:B------:R-:W-:Y:S02]  /*29a0*/  LOP3.LUT R109, R70, R109, R160, 0x96, !PT ;  /* 0x0000006d466d7212 */ /* 0x000fe400078e96a0 */
[----:B------:R-:W-:Y:S02]  /*29b0*/  LOP3.LUT R160, R162, 0x1, R151, 0x78, !PT ;  /* 0x00000001a2a07812 */ /* 0x000fe400078e7897 */
[----:B------:R-:W-:Y:S02]  /*29c0*/  LOP3.LUT R147, R132, R147, R139, 0x96, !PT ;  /* 0x0000009384937212 */ /* 0x000fe400078e968b */
[----:B------:R-:W-:-:S02]  /*29d0*/  LOP3.LUT R164, R155, 0x20, R164, 0xf8, !PT ;  /* 0x000000209ba47812 */ /* 0x000fc400078ef8a4 */
[----:B------:R-:W-:Y:S02]  /*29e0*/  LOP3.LUT R151, R160, R147, RZ, 0x3c, !PT ;  /* 0x00000093a0977212 */ /* 0x000fe400078e3cff */
[----:B------:R-:W-:Y:S02]  /*29f0*/  LOP3.LUT R101, R29, R104, R101, 0x96, !PT ;  /* 0x000000681d657212 */ /* 0x000fe400078e9665 */
[----:B------:R-:W-:Y:S02]  /*2a00*/  LOP3.LUT R155, R147, R162, R151, 0xe8, !PT ;  /* 0x000000a2939b7212 */ /* 0x000fe400078ee897 */
[--C-:B------:R-:W-:Y:S02]  /*2a10*/  LOP3.LUT R147, R141, R152, R149.reuse, 0xd0, !PT ;  /* 0x000000988d937212 */ /* 0x100fe400078ed095 */
[----:B------:R-:W-:Y:S02]  /*2a20*/  LOP3.LUT R152, R152, R141, R149, 0x90, !PT ;  /* 0x0000008d98987212 */ /* 0x000fe400078e9095 */
[----:B------:R-:W-:Y:S01]  /*2a30*/  LOP3.LUT R149, R148, 0x1, R113, 0x78, !PT ;  /* 0x0000000194957812 */ /* 0x000fe200078e7871 */
[----:B------:R-:W-:Y:S01]  /*2a40*/  IMAD.SHL.U32 R113, R113, 0x40, RZ ;  /* 0x0000004071717824 */ /* 0x000fe200078e00ff */
[----:B------:R-:W-:-:S02]  /*2a50*/  LOP3.LUT R99, R29, R144, R99, 0xe8, !PT ;  /* 0x000000901d637212 */ /* 0x000fc400078ee863 */
[----:B------:R-:W-:Y:S02]  /*2a60*/  LOP3.LUT R100, R111, R100, R107, 0x96, !PT ;  /* 0x000000646f647212 */ /* 0x000fe400078e966b */
[----:B------:R-:W-:Y:S02]  /*2a70*/  LOP3.LUT R148, R164, 0x40, R113, 0xf8, !PT ;  /* 0x00000040a4947812 */ /* 0x000fe400078ef871 */
[----:B------:R-:W-:Y:S02]  /*2a80*/  LOP3.LUT R113, R147, R152, RZ, 0xfc, !PT ;  /* 0x0000009893717212 */ /* 0x000fe400078efcff */
[----:B------:R-:W-:Y:S01]  /*2a90*/  LOP3.LUT R147, R114, 0x1, R57, 0x48, !PT ;  /* 0x0000000172937812 */ /* 0x000fe200078e4839 */
[----:B------:R-:W-:Y:S01]  /*2aa0*/  IMAD R148, R29, 0x80, R148 ;  /* 0x000000801d947824 */ /* 0x000fe200078e0294 */
[----:B------:R-:W-:Y:S02]  /*2ab0*/  LOP3.LUT R114, R31, R104, R107, 0xe8, !PT ;  /* 0x000000681f727212 */ /* 0x000fe400078ee86b */
[----:B------:R-:W-:Y:S01]  /*2ac0*/  LOP3.LUT R147, R147, 0x1, R60, 0x78, !PT ;  /* 0x0000000193937812 */ /* 0x000fe200078e783c */
[----:B------:R-:W-:Y:S01]  /*2ad0*/  IMAD.IADD R103, R103, 0x1, R148 ;  /* 0x0000000167677824 */ /* 0x000fe200078e0294 */
[----:B------:R-:W-:-:S02]  /*2ae0*/  SHF.R.U32.HI R104, RZ, 0x5, R5 ;  /* 0x00000005ff687819 */ /* 0x000fc40000011605 */
[----:B------:R-:W-:Y:S02]  /*2af0*/  LOP3.LUT R147, R22, R147, R29, 0x96, !PT ;  /* 0x0000009316937212 */ /* 0x000fe400078e961d */
[----:B------:R-:W-:Y:S02]  /*2b00*/  LOP3.LUT R146, R146, R149, RZ, 0x3c, !PT ;  /* 0x0000009592927212 */ /* 0x000fe400078e3cff */
[----:B------:R-:W-:Y:S02]  /*2b10*/  LOP3.LUT R147, R147, R29, R102, 0x96, !PT ;  /* 0x0000001d93937212 */ /* 0x000fe400078e9666 */
[----:B------:R-:W-:Y:S02]  /*2b20*/  LOP3.LUT R102, R29, R102, RZ, 0x3c, !PT ;  /* 0x000000661d667212 */ /* 0x000fe400078e3cff */
[----:B------:R-:W-:Y:S02]  /*2b30*/  LOP3.LUT R29, R155, 0x1, R104, 0x78, !PT ;  /* 0x000000019b1d7812 */ /* 0x000fe400078e7868 */
[----:B------:R-:W-:-:S02]  /*2b40*/  LOP3.LUT R144, R90, R151, R113, 0x96, !PT ;  /* 0x000000975a907212 */ /* 0x000fc400078e9671 */
[----:B------:R-:W-:Y:S02]  /*2b50*/  LOP3.LUT R107, R106, R79, RZ, 0x3c, !PT ;  /* 0x0000004f6a6b7212 */ /* 0x000fe400078e3cff */
[----:B------:R-:W-:Y:S02]  /*2b60*/  LOP3.LUT R29, R29, R112, RZ, 0x3c, !PT ;  /* 0x000000701d1d7212 */ /* 0x000fe400078e3cff */
[----:B------:R-:W-:Y:S02]  /*2b70*/  LOP3.LUT R146, R146, R113, R144, 0xe8, !PT ;  /* 0x0000007192927212 */ /* 0x000fe400078ee890 */
[-CC-:B------:R-:W-:Y:S02]  /*2b80*/  LOP3.LUT R105, R105, R27.reuse, R110.reuse, 0x96, !PT ;  /* 0x0000001b69697212 */ /* 0x180fe400078e966e */
[-CC-:B------:R-:W-:Y:S02]  /*2b90*/  LOP3.LUT R106, R106, R27.reuse, R110.reuse, 0x96, !PT ;  /* 0x0000001b6a6a7212 */ /* 0x180fe400078e966e */
[----:B------:R-:W-:-:S02]  /*2ba0*/  LOP3.LUT R107, R107, R27, R110, 0x96, !PT ;  /* 0x0000001b6b6b7212 */ /* 0x000fc400078e966e */
[-C--:B------:R-:W-:Y:S02]  /*2bb0*/  LOP3.LUT R108, R108, R27.reuse, R110, 0x96, !PT ;  /* 0x0000001b6c6c7212 */ /* 0x080fe400078e966e */
[----:B------:R-:W-:Y:S02]  /*2bc0*/  LOP3.LUT R31, R101, 0x1, R136, 0x78, !PT ;  /* 0x00000001651f7812 */ /* 0x000fe400078e7888 */
[----:B------:R-:W-:Y:S02]  /*2bd0*/  LOP3.LUT R109, R109, R27, R110, 0x96, !PT ;  /* 0x0000001b6d6d7212 */ /* 0x000fe400078e966e */
[----:B------:R-:W-:Y:S02]  /*2be0*/  LOP3.LUT R149, R110, R70, R27, 0x96, !PT ;  /* 0x000000466e957212 */ /* 0x000fe400078e961b */
[----:B------:R-:W-:Y:S02]  /*2bf0*/  LOP3.LUT R148, R112, R155, R29, 0xe8, !PT ;  /* 0x0000009b70947212 */ /* 0x000fe400078ee81d */
[----:B------:R-:W-:-:S02]  /*2c00*/  SHF.R.U32.HI R27, RZ, 0x6, R5 ;  /* 0x00000006ff1b7819 */ /* 0x000fc40000011605 */
[----:B------:R-:W-:Y:S02]  /*2c10*/  LOP3.LUT R104, R90, 0x1, R51, 0x78, !PT ;  /* 0x000000015a687812 */ /* 0x000fe400078e7833 */
[----:B------:R-:W-:Y:S02]  /*2c20*/  LOP3.LUT R110, R31, R29, R146, 0x96, !PT ;  /* 0x0000001d1f6e7212 */ /* 0x000fe400078e9692 */
[CCC-:B------:R-:W-:Y:S02]  /*2c30*/  LOP3.LUT R111, R146.reuse, R101.reuse, R29.reuse, 0x96, !PT ;  /* 0x00000065926f7212 */ /* 0x1c0fe400078e961d */
[----:B------:R-:W-:Y:S02]  /*2c40*/  LOP3.LUT R112, R146, R101, R29, 0xd4, !PT ;  /* 0x0000006592707212 */ /* 0x000fe400078ed41d */
[----:B------:R-:W-:Y:S02]  /*2c50*/  LOP3.LUT R152, R148, 0x1, R27, 0x78, !PT ;  /* 0x0000000194987812 */ /* 0x000fe400078e781b */
[----:B------:R-:W-:-:S02]  /*2c60*/  SHF.R.U32.HI R146, RZ, 0xb, R82 ;  /* 0x0000000bff927819 */ /* 0x000fc40000011652 */
[----:B------:R-:W-:Y:S02]  /*2c70*/  LOP3.LUT R104, R104, R151, R113, 0x96, !PT ;  /* 0x0000009768687212 */ /* 0x000fe400078e9671 */
[----:B------:R-:W-:Y:S02]  /*2c80*/  LOP3.LUT R113, R152, R149, RZ, 0x3c, !PT ;  /* 0x0000009598717212 */ /* 0x000fe400078e3cff */
[----:B------:R-:W-:Y:S02]  /*2c90*/  LOP3.LUT R27, R19, 0x1, R146, 0x78, !PT ;  /* 0x00000001131b7812 */ /* 0x000fe400078e7892 */
[----:B------:R-:W-:Y:S02]  /*2ca0*/  LOP3.LUT R149, R149, R148, R113, 0xe8, !PT ;  /* 0x0000009495957212 */ /* 0x000fe400078ee871 */
[----:B------:R-:W-:Y:S02]  /*2cb0*/  LOP3.LUT R146, R27, R30, RZ, 0x3c, !PT ;  /* 0x0000001e1b927212 */ /* 0x000fe400078e3cff */
[----:B------:R-:W-:-:S02]  /*2cc0*/  SHF.R.U32.HI R148, RZ, 0x19, R5 ;  /* 0x00000019ff947819 */ /* 0x000fc40000011605 */
[----:B------:R-:W-:Y:S02]  /*2cd0*/  LOP3.LUT R19, R30, R19, R146, 0xe8, !PT ;  /* 0x000000131e137212 */ /* 0x000fe400078ee892 */
[----:B------:R-:W-:Y:S02]  /*2ce0*/  SHF.R.U32.HI R30, RZ, 0xc, R82 ;  /* 0x0000000cff1e7819 */ /* 0x000fe40000011652 */
[----:B------:R-:W-:Y:S02]  /*2cf0*/  LOP3.LUT R27, R95, 0x1, R148, 0x78, !PT ;  /* 0x000000015f1b7812 */ /* 0x000fe400078e7894 */
[----:B------:R-:W-:Y:S02]  /*2d00*/  LOP3.LUT R30, R15, 0x1, R30, 0x78, !PT ;  /* 0x000000010f1e7812 */ /* 0x000fe400078e781e */
[----:B------:R-:W-:Y:S02]  /*2d10*/  LOP3.LUT R148, R27, R114, RZ, 0x3c, !PT ;  /* 0x000000721b947212 */ /* 0x000fe400078e3cff */
[----:B------:R-:W-:-:S02]  /*2d20*/  LOP3.LUT R23, R23, R146, RZ, 0x3c, !PT ;  /* 0x0000009217177212 */ /* 0x000fc400078e3cff */
[----:B------:R-:W-:Y:S02]  /*2d30*/  LOP3.LUT R146, R30, R19, RZ, 0x3c, !PT ;  /* 0x000000131e927212 */ /* 0x000fe400078e3cff */
[----:B------:R-:W-:Y:S02]  /*2d40*/  LOP3.LUT R115, R115, R148, RZ, 0x3c, !PT ;  /* 0x0000009473737212 */ /* 0x000fe400078e3cff */
[----:B------:R-:W-:Y:S02]  /*2d50*/  SHF.R.U32.HI R30, RZ, 0x1a, R5 ;  /* 0x0000001aff1e7819 */ /* 0x000fe40000011605 */
[----:B------:R-:W-:Y:S02]  /*2d60*/  LOP3.LUT R97, R89, R156, RZ, 0xfc, !PT ;  /* 0x0000009c59617212 */ /* 0x000fe400078efcff */
[----:B------:R-:W-:Y:S02]  /*2d70*/  LOP3.LUT R150, R11, R115, R150, 0xf8, !PT ;  /* 0x000000730b967212 */ /* 0x000fe400078ef896 */
[----:B------:R-:W-:-:S02]  /*2d80*/  LOP3.LUT R114, R114, R95, R148, 0xe8, !PT ;  /* 0x0000005f72727212 */ /* 0x000fc400078ee894 */
[----:B------:R-:W-:Y:S02]  /*2d90*/  LOP3.LUT R11, R23, 0x1, R30, 0x78, !PT ;  /* 0x00000001170b7812 */ /* 0x000fe400078e781e */
[----:B------:R-:W-:Y:S02]  /*2da0*/  LOP3.LUT R97, R97, R92, R87, 0x60, !PT ;  /* 0x0000005c61617212 */ /* 0x000fe400078e6057 */
[----:B------:R-:W-:Y:S02]  /*2db0*/  LOP3.LUT R148, R19, R15, R146, 0xe8, !PT ;  /* 0x0000000f13947212 */ /* 0x000fe400078ee892 */
[----:B------:R-:W-:Y:S02]  /*2dc0*/  LOP3.LUT R155, R16, R9, RZ, 0x3c, !PT ;  /* 0x00000009109b7212 */ /* 0x000fe400078e3cff */
[----:B------:R-:W-:Y:S02]  /*2dd0*/  LOP3.LUT R159, R11, R114, RZ, 0x3c, !PT ;  /* 0x000000720b9f7212 */ /* 0x000fe400078e3cff */
[----:B------:R-:W-:-:S02]  /*2de0*/  LOP3.LUT R9, R9, R142, R143, 0x96, !PT ;  /* 0x0000008e09097212 */ /* 0x000fc400078e968f */
[----:B------:R-:W-:Y:S01]  /*2df0*/  LOP3.LUT R15, R7, 0xff, RZ, 0xc0, !PT ;  /* 0x000000ff070f7812 */ /* 0x000fe200078ec0ff */
[----:B------:R-:W-:Y:S01]  /*2e00*/  IMAD.WIDE.U32 R6, R6, 0x800, RZ ;  /* 0x0000080006067825 */ /* 0x000fe200078e00ff */
[----:B------:R-:W-:Y:S02]  /*2e10*/  LOP3.LUT R97, R97, R89, R156, 0xf8, !PT ;  /* 0x0000005961617212 */ /* 0x000fe400078ef89c */
[----:B------:R-:W-:Y:S01]  /*2e20*/  LOP3.LUT R156, R114, R23, R159, 0xe8, !PT ;  /* 0x00000017729c7212 */ /* 0x000fe200078ee89f */
[----:B------:R-:W-:Y:S01]  /*2e30*/  IMAD.SHL.U32 R89, R89, 0x200000, RZ ;  /* 0x0020000059597824 */ /* 0x000fe200078e00ff */
[----:B------:R-:W-:Y:S02]  /*2e40*/  LOP3.LUT R11, R8, 0xff, RZ, 0xc0, !PT ;  /* 0x000000ff080b7812 */ /* 0x000fe400078ec0ff */
[----:B------:R-:W-:Y:S01]  /*2e50*/  LOP3.LUT R114, R9, R8, RZ, 0x3c, !PT ;  /* 0x0000000809727212 */ /* 0x000fe200078e3cff */
[----:B------:R-:W-:Y:S01]  /*2e60*/  IMAD.WIDE.U32 R8, R15, 0x1000, RZ ;  /* 0x000010000f087825 */ /* 0x000fe200078e00ff */
[----:B------:R-:W-:-:S02]  /*2e70*/  LOP3.LUT R17, R26, R17, R23, 0xf8, !PT ;  /* 0x000000111a117212 */ /* 0x000fc400078ef817 */
[----:B------:R-:W-:Y:S01]  /*2e80*/  LOP3.LUT R15, R10, 0xff, RZ, 0xc0, !PT ;  /* 0x000000ff0a0f7812 */ /* 0x000fe200078ec0ff */
[----:B------:R-:W-:Y:S01]  /*2e90*/  IMAD.WIDE.U32 R10, R11, 0x200, RZ ;  /* 0x000002000b0a7825 */ /* 0x000fe200078e00ff */
[----:B------:R-:W-:Y:S02]  /*2ea0*/  LOP3.LUT R16, R12, 0xff, RZ, 0xc0, !PT ;  /* 0x000000ff0c107812 */ /* 0x000fe400078ec0ff */
[----:B------:R-:W-:Y:S02]  /*2eb0*/  LOP3.LUT R94, R94, R157, R86, 0xf8, !PT ;  /* 0x0000009d5e5e7212 */ /* 0x000fe400078ef856 */
[CCC-:B------:R-:W-:Y:S02]  /*2ec0*/  LOP3.LUT R151, R17.reuse, R18.reuse, R153.reuse, 0x96, !PT ;  /* 0x0000001211977212 */ /* 0x1c0fe400078e9699 */
[----:B------:R-:W-:Y:S02]  /*2ed0*/  LOP3.LUT R152, R17, R18, R153, 0xf6, !PT ;  /* 0x0000001211987212 */ /* 0x000fe400078ef699 */
[----:B------:R-:W-:-:S02]  /*2ee0*/  LOP3.LUT R157, R150, R13, R158, 0xf6, !PT ;  /* 0x0000000d969d7212 */ /* 0x000fc400078ef69e */
[-CC-:B------:R-:W-:Y:S02]  /*2ef0*/  LOP3.LUT R159, R159, R13.reuse, R158.reuse, 0x96, !PT ;  /* 0x0000000d9f9f7212 */ /* 0x180fe400078e969e */
[----:B------:R-:W-:Y:S02]  /*2f00*/  LOP3.LUT R153, R17, R18, R153, 0x60, !PT ;  /* 0x0000001211997212 */ /* 0x000fe400078e6099 */
[----:B------:R-:W-:Y:S01]  /*2f10*/  LOP3.LUT R158, R150, R13, R158, 0x60, !PT ;  /* 0x0000000d969e7212 */ /* 0x000fe200078e609e */
[----:B------:R-:W-:Y:S01]  /*2f20*/  IMAD.WIDE.U32 R12, R15, 0x2000, RZ ;  /* 0x000020000f0c7825 */ /* 0x000fe200078e00ff */
[----:B------:R-:W-:Y:S02]  /*2f30*/  LOP3.LUT R17, R14, 0xff, RZ, 0xc0, !PT ;  /* 0x000000ff0e117812 */ /* 0x000fe400078ec0ff */
[----:B------:R-:W-:Y:S01]  /*2f40*/  LOP3.LUT R18, R79, 0xff, RZ, 0xc0, !PT ;  /* 0x000000ff4f127812 */ /* 0x000fe200078ec0ff */
[----:B------:R-:W-:Y:S01]  /*2f50*/  IMAD.WIDE.U32 R14, R16, 0x4000, RZ ;  /* 0x00004000100e7825 */ /* 0x000fe200078e00ff */
[----:B------:R-:W-:-:S02]  /*2f60*/  LOP3.LUT R9, R9, R7, R11, 0xfe, !PT ;  /* 0x0000000709097212 */ /* 0x000fc400078efe0b */
[----:B------:R-:W-:Y:S01]  /*2f70*/  LOP3.LUT R154, R154, R23, RZ, 0x3c, !PT ;  /* 0x000000179a9a7212 */ /* 0x000fe200078e3cff */
[----:B------:R-:W-:Y:S01]  /*2f80*/  IMAD.WIDE.U32 R16, R17, 0x8000, RZ ;  /* 0x0000800011107825 */ /* 0x000fe200078e00ff */
[----:B------:R-:W-:Y:S02]  /*2f90*/  LOP3.LUT R23, R21, 0xff, RZ, 0xc0, !PT ;  /* 0x000000ff15177812 */ /* 0x000fe400078ec0ff */
[----:B------:R-:W-:Y:S01]  /*2fa0*/  LOP3.LUT R9, R15, R13, R9, 0xfe, !PT ;  /* 0x0000000d0f097212 */ /* 0x000fe200078efe09 */
[----:B------:R-:W-:Y:S01]  /*2fb0*/  IMAD.WIDE.U32 R18, R18, 0x20000, RZ ;  /* 0x0002000012127825 */ /* 0x000fe200078e00ff */
[----:B------:R-:W-:Y:S02]  /*2fc0*/  LOP3.LUT R7, R22, 0xff, RZ, 0xc0, !PT ;  /* 0x000000ff16077812 */ /* 0x000fe400078ec0ff */
[----:B------:R-:W-:Y:S01]  /*2fd0*/  LOP3.LUT R26, R25, 0xff, RZ, 0xc0, !PT ;  /* 0x000000ff191a7812 */ /* 0x000fe200078ec0ff */
[----:B------:R-:W-:Y:S01]  /*2fe0*/  IMAD.WIDE.U32 R20, R20, 0x4000000, RZ ;  /* 0x0400000014147825 */ /* 0x000fe200078e00ff */
[----:B------:R-:W-:-:S02]  /*2ff0*/  LOP3.LUT R9, R19, R17, R9, 0xfe, !PT ;  /* 0x0000001113097212 */ /* 0x000fc400078efe09 */
[----:B------:R-:W-:Y:S01]  /*3000*/  LOP3.LUT R29, R24, 0xff, RZ, 0xc0, !PT ;  /* 0x000000ff181d7812 */ /* 0x000fe200078ec0ff */
[----:B------:R-:W-:Y:S01]  /*3010*/  IMAD.WIDE.U32 R22, R23, 0x8000000, RZ ;  /* 0x0800000017167825 */ /* 0x000fe200078e00ff */
[----:B------:R-:W-:Y:S02]  /*3020*/  LOP3.LUT R30, R28, 0xff, RZ, 0xc0, !PT ;  /* 0x000000ff1c1e7812 */ /* 0x000fe400078ec0ff */
[----:B------:R-:W-:Y:S01]  /*3030*/  LOP3.LUT R151, R151, R146, RZ, 0x3c, !PT ;  /* 0x0000009297977212 */ /* 0x000fe200078e3cff */
[----:B------:R-:W-:Y:S01]  /*3040*/  IMAD.WIDE.U32 R24, R7, 0x10000000, RZ ;  /* 0x1000000007187825 */ /* 0x000fe200078e00ff */
[----:B------:R-:W-:Y:S02]  /*3050*/  LOP3.LUT R9, R23, R21, R9, 0xfe, !PT ;  /* 0x0000001517097212 */ /* 0x000fe400078efe09 */
[----:B------:R-:W-:Y:S01]  /*3060*/  LOP3.LUT R152, R153, R151, R152, 0xf8, !PT ;  /* 0x0000009799987212 */ /* 0x000fe200078ef898 */
[----:B------:R-:W-:Y:S01]  /*3070*/  IMAD.WIDE.U32 R26, R26, 0x20000000, RZ ;  /* 0x200000001a1a7825 */ /* 0x000fe200078e00ff */
[----:B------:R-:W-:-:S02]  /*3080*/  LOP3.LUT R159, R159, R150, RZ, 0x3c, !PT ;  /* 0x000000969f9f7212 */ /* 0x000fc400078e3cff */
[----:B------:R-:W-:Y:S01]  /*3090*/  LOP3.LUT R13, R152, R116, R123, 0xf6, !PT ;  /* 0x00000074980d7212 */ /* 0x000fe200078ef67b */
[----:B------:R-:W-:Y:S01]  /*30a0*/  IMAD.WIDE.U32 R28, R29, 0x40000000, RZ ;  /* 0x400000001d1c7825 */ /* 0x000fe200078e00ff */
[----:B------:R-:W-:Y:S02]  /*30b0*/  LOP3.LUT R7, R27, R25, R9, 0xfe, !PT ;  /* 0x000000191b077212 */ /* 0x000fe400078efe09 */
[----:B------:R-:W-:Y:S01]  /*30c0*/  LOP3.LUT R157, R158, R159, R157, 0xf8, !PT ;  /* 0x0000009f9e9d7212 */ /* 0x000fe200078ef89d */
[----:B------:R-:W-:Y:S01]  /*30d0*/  IMAD.WIDE.U32 R30, R30, -0x80000000, RZ ;  /* 0x800000001e1e7825 */ /* 0x000fe200078e00ff */
[----:B------:R-:W-:Y:S02]  /*30e0*/  SHF.R.U32.HI R19, RZ, 0x1d, R5 ;  /* 0x0000001dff137819 */ /* 0x000fe40000011605 */
[----:B------:R-:W-:Y:S02]  /*30f0*/  LOP3.LUT R146, R157, R34, R121, 0xf6, !PT ;  /* 0x000000229d927212 */ /* 0x000fe400078ef679 */
[----:B------:R-:W-:-:S02]  /*3100*/  LOP3.LUT R7, R31, R29, R7, 0xfe, !PT ;  /* 0x0000001d1f077212 */ /* 0x000fc400078efe07 */
[----:B------:R-:W-:Y:S02]  /*3110*/  SHF.R.U64 R150, R4, 0x12, R5 ;  /* 0x0000001204967819 */ /* 0x000fe40000001205 */
[----:B------:R-:W-:Y:S02]  /*3120*/  LOP3.LUT R7, R7, 0xff, R126, 0xf8, !PT ;  /* 0x000000ff07077812 */ /* 0x000fe400078ef87e */
[----:B------:R-:W-:Y:S02]  /*3130*/  SHF.R.U32.HI R126, RZ, 0xd, R82 ;  /* 0x0000000dff7e7819 */ /* 0x000fe40000011652 */
[----:B------:R-:W-:Y:S01]  /*3140*/  LOP3.LUT R128, R7, 0x1fe, R128, 0xf8, !PT ;  /* 0x000001fe07807812 */ /* 0x000fe200078ef880 */
[----:B------:R-:W-:Y:S01]  /*3150*/  IMAD.SHL.U32 R7, R131, 0x4, RZ ;  /* 0x0000000483077824 */ /* 0x000fe200078e00ff */
[----:B------:R-:W-:Y:S02]  /*3160*/  LOP3.LUT R9, R35, 0x1, R126, 0x78, !PT ;  /* 0x0000000123097812 */ /* 0x000fe400078e787e */
[----:B------:R-:W-:-:S02]  /*3170*/  LOP3.LUT R154, R154, R142, R143, 0x96, !PT ;  /* 0x0000008e9a9a7212 */ /* 0x000fc400078e968f */
[----:B------:R-:W-:Y:S02]  /*3180*/  LOP3.LUT R9, R9, R148, RZ, 0x3c, !PT ;  /* 0x0000009409097212 */ /* 0x000fe400078e3cff */
[----:B------:R-:W-:Y:S02]  /*3190*/  LOP3.LUT R7, R128, 0x3fc, R7, 0xf8, !PT ;  /* 0x000003fc80077812 */ /* 0x000fe400078ef807 */
[----:B------:R-:W-:Y:S02]  /*31a0*/  LOP3.LUT R35, R148, R35, R9, 0xe8, !PT ;  /* 0x0000002394237212 */ /* 0x000fe400078ee809 */
[----:B------:R-:W-:Y:S02]  /*31b0*/  LOP3.LUT R11, R9, R116, R123, 0x96, !PT ;  /* 0x00000074090b7212 */ /* 0x000fe400078e967b */
[----:B------:R-:W-:Y:S02]  /*31c0*/  SHF.R.U32.HI R9, RZ, 0xe, R82 ;  /* 0x0000000eff097819 */ /* 0x000fe40000011652 */
[----:B------:R-:W-:-:S02]  /*31d0*/  SHF.R.U32.HI R128, RZ, 0x1b, R5 ;  /* 0x0000001bff807819 */ /* 0x000fc40000011605 */
[----:B------:R-:W-:Y:S02]  /*31e0*/  LOP3.LUT R126, R124, 0x1, R9, 0x78, !PT ;  /* 0x000000017c7e7812 */ /* 0x000fe400078e7809 */
[----:B------:R-:W-:Y:S02]  /*31f0*/  LOP3.LUT R123, R152, R116, R123, 0x60, !PT ;  /* 0x00000074987b7212 */ /* 0x000fe400078e607b */
[----:B------:R-:W-:Y:S02]  /*3200*/  LOP3.LUT R9, R126, R35, RZ, 0x3c, !PT ;  /* 0x000000237e097212 */ /* 0x000fe400078e3cff */
[----:B------:R-:W-:Y:S02]  /*3210*/  LOP3.LUT R116, R11, R152, RZ, 0x3c, !PT ;  /* 0x000000980b747212 */ /* 0x000fe400078e3cff */
[----:B------:R-:W-:Y:S02]  /*3220*/  LOP3.LUT R126, R35, R124, R9, 0xe8, !PT ;  /* 0x0000007c237e7212 */ /* 0x000fe400078ee809 */
[----:B------:R-:W-:-:S02]  /*3230*/  LOP3.LUT R124, R9, R36, R127, 0x96, !PT ;  /* 0x00000024097c7212 */ /* 0x000fc400078e967f */
[----:B------:R-:W-:Y:S02]  /*3240*/  LOP3.LUT R9, R151, 0x1, R128, 0x78, !PT ;  /* 0x0000000197097812 */ /* 0x000fe400078e7880 */
[----:B------:R-:W-:Y:S02]  /*3250*/  LOP3.LUT R13, R123, R13, R116, 0xf8, !PT ;  /* 0x0000000d7b0d7212 */ /* 0x000fe400078ef874 */
[----:B------:R-:W-:Y:S02]  /*3260*/  LOP3.LUT R17, R9, R156, RZ, 0x3c, !PT ;  /* 0x0000009c09117212 */ /* 0x000fe400078e3cff */
[----:B------:R-:W-:Y:S02]  /*3270*/  SHF.R.U32.HI R9, RZ, 0xf, R82 ;  /* 0x0000000fff097819 */ /* 0x000fe40000011652 */
[CCC-:B------:R-:W-:Y:S02]  /*3280*/  LOP3.LUT R11, R13.reuse, R36.reuse, R127.reuse, 0xf6, !PT ;  /* 0x000000240d0b7212 */ /* 0x1c0fe400078ef67f */
[----:B------:R-:W-:-:S02]  /*3290*/  LOP3.LUT R36, R13, R36, R127, 0x60, !PT ;  /* 0x000000240d247212 */ /* 0x000fc400078e607f */
[----:B------:R-:W-:Y:S02]  /*32a0*/  LOP3.LUT R124, R124, R13, RZ, 0x3c, !PT ;  /* 0x0000000d7c7c7212 */ /* 0x000fe400078e3cff */
[----:B------:R-:W-:Y:S02]  /*32b0*/  LOP3.LUT R15, R126, R9, R125, 0x96, !PT ;  /* 0x000000097e0f7212 */ /* 0x000fe400078e967d */
[----:B------:R-:W-:Y:S02]  /*32c0*/  LOP3.LUT R13, R156, R151, R17, 0xe8, !PT ;  /* 0x000000979c0d7212 */ /* 0x000fe400078ee811 */
[----:B------:R-:W-:Y:S02]  /*32d0*/  LOP3.LUT R128, R17, R34, R121, 0x96, !PT ;  /* 0x0000002211807212 */ /* 0x000fe400078e9679 */
[----:B------:R-:W-:Y:S02]  /*32e0*/  SHF.R.U32.HI R17, RZ, 0x1c, R5 ;  /* 0x0000001cff117819 */ /* 0x000fe40000011605 */
[----:B------:R-:W-:-:S02]  /*32f0*/  LOP3.LUT R125, R126, R125, R15, 0xe8, !PT ;  /* 0x0000007d7e7d7212 */ /* 0x000fc400078ee80f */
[----:B------:R-:W-:Y:S02]  /*3300*/  LOP3.LUT R126, R116, 0x1, R17, 0x78, !PT ;  /* 0x00000001747e7812 */ /* 0x000fe400078e7811 */
[----:B------:R-:W-:Y:S02]  /*3310*/  LOP3.LUT R34, R157, R34, R121, 0x60, !PT ;  /* 0x000000229d227212 */ /* 0x000fe400078e6079 */
[----:B------:R-:W-:Y:S02]  /*3320*/  LOP3.LUT R9, R128, R157, RZ, 0x3c, !PT ;  /* 0x0000009d80097212 */ /* 0x000fe400078e3cff */
[----:B------:R-:W-:Y:S02]  /*3330*/  LOP3.LUT R126, R126, R13, RZ, 0x3c, !PT ;  /* 0x0000000d7e7e7212 */ /* 0x000fe400078e3cff */
[----:B------:R-:W-:Y:S02]  /*3340*/  LOP3.LUT R146, R34, R146, R9, 0xf8, !PT ;  /* 0x0000009222927212 */ /* 0x000fe400078ef809 */
[----:B------:R-:W-:-:S02]  /*3350*/  LOP3.LUT R11, R36, R124, R11, 0xf8, !PT ;  /* 0x0000007c240b7212 */ /* 0x000fc400078ef80b */
[----:B------:R-:W-:Y:S02]  /*3360*/  LOP3.LUT R17, R13, R116, R126, 0xe8, !PT ;  /* 0x000000740d117212 */ /* 0x000fe400078ee87e */
[-CC-:B------:R-:W-:Y:S02]  /*3370*/  LOP3.LUT R13, R126, R122.reuse, R37.reuse, 0x96, !PT ;  /* 0x0000007a7e0d7212 */ /* 0x180fe400078e9625 */
[CCC-:B------:R-:W-:Y:S02]  /*3380*/  LOP3.LUT R126, R146.reuse, R122.reuse, R37.reuse, 0xf6, !PT ;  /* 0x0000007a927e7212 */ /* 0x1c0fe400078ef625 */
[----:B------:R-:W-:Y:S02]  /*3390*/  LOP3.LUT R37, R146, R122, R37, 0x60, !PT ;  /* 0x0000007a92257212 */ /* 0x000fe400078e6025 */
[-CC-:B------:R-:W-:Y:S02]  /*33a0*/  LOP3.LUT R34, R15, R119.reuse, R130.reuse, 0x96, !PT ;  /* 0x000000770f227212 */ /* 0x180fe400078e9682 */
[----:B------:R-:W-:-:S02]  /*33b0*/  LOP3.LUT R36, R11, R119, R130, 0xf6, !PT ;  /* 0x000000770b247212 */ /* 0x000fc400078ef682 */
[--C-:B------:R-:W-:Y:S02]  /*33c0*/  SHF.R.U32.HI R122, RZ, 0x7, R5.reuse ;  /* 0x00000007ff7a7819 */ /* 0x100fe40000011605 */
[----:B------:R-:W-:Y:S02]  /*33d0*/  LOP3.LUT R119, R11, R119, R130, 0x60, !PT ;  /* 0x000000770b777212 */ /* 0x000fe400078e6082 */
[----:B------:R-:W-:Y:S02]  /*33e0*/  SHF.R.U64 R130, R4, 0x10, R5 ;  /* 0x0000001004827819 */ /* 0x000fe40000001205 */
[----:B------:R-:W-:Y:S02]  /*33f0*/  LOP3.LUT R11, R34, R11, RZ, 0x3c, !PT ;  /* 0x0000000b220b7212 */ /* 0x000fe400078e3cff */
[----:B------:R-:W-:Y:S02]  /*3400*/  LOP3.LUT R15, R149, 0x1, R122, 0x78, !PT ;  /* 0x00000001950f7812 */ /* 0x000fe400078e787a */
[----:B------:R-:W-:-:S02]  /*3410*/  LOP3.LUT R130, R129, 0x1, R130, 0x78, !PT ;  /* 0x0000000181827812 */ /* 0x000fc400078e7882 */
[----:B------:R-:W-:Y:S02]  /*3420*/  LOP3.LUT R119, R119, R36, R11, 0xf8, !PT ;  /* 0x0000002477777212 */ /* 0x000fe400078ef80b */
[----:B------:R-:W-:Y:S02]  /*3430*/  LOP3.LUT R15, R15, R100, RZ, 0x3c, !PT ;  /* 0x000000640f0f7212 */ /* 0x000fe400078e3cff */
[--C-:B------:R-:W-:Y:S02]  /*3440*/  SHF.R.U32.HI R122, RZ, 0x8, R5.reuse ;  /* 0x00000008ff7a7819 */ /* 0x100fe40000011605 */
[----:B------:R-:W-:Y:S02]  /*3450*/  SHF.R.U64 R36, R4, 0x11, R5 ;  /* 0x0000001104247819 */ /* 0x000fe40000001205 */
[----:B------:R-:W-:Y:S02]  /*3460*/  LOP3.LUT R130, R130, R125, RZ, 0x3c, !PT ;  /* 0x0000007d82827212 */ /* 0x000fe400078e3cff */
[----:B------:R-:W-:-:S02]  /*3470*/  LOP3.LUT R13, R13, R146, RZ, 0x3c, !PT ;  /* 0x000000920d0d7212 */ /* 0x000fc400078e3cff */
[----:B------:R-:W-:Y:S02]  /*3480*/  LOP3.LUT R149, R100, R149, R15, 0xe8, !PT ;  /* 0x0000009564957212 */ /* 0x000fe400078ee80f */
[----:B------:R-:W-:Y:S02]  /*3490*/  LOP3.LUT R122, R115, 0x1, R122, 0x78, !PT ;  /* 0x00000001737a7812 */ /* 0x000fe400078e787a */
[----:B------:R-:W-:Y:S02]  /*34a0*/  LOP3.LUT R25, R135, 0x1, R36, 0x78, !PT ;  /* 0x0000000187197812 */ /* 0x000fe400078e7824 */
[----:B------:R-:W-:Y:S02]  /*34b0*/  LOP3.LUT R34, R125, R129, R130, 0xe8, !PT ;  /* 0x000000817d227212 */ /* 0x000fe400078ee882 */
[----:B------:R-:W-:Y:S02]  /*34c0*/  LOP3.LUT R36, R124, 0x1, R19, 0x78, !PT ;  /* 0x000000017c247812 */ /* 0x000fe400078e7813 */
[----:B------:R-:W-:-:S02]  /*34d0*/  LOP3.LUT R128, R37, R126, R13, 0xf8, !PT ;  /* 0x0000007e25807212 */ /* 0x000fc400078ef80d */
[----:B------:R-:W-:Y:S02]  /*34e0*/  LOP3.LUT R122, R122, R149, RZ, 0x3c, !PT ;  /* 0x000000957a7a7212 */ /* 0x000fe400078e3cff */
[----:B------:R-:W-:Y:S02]  /*34f0*/  SHF.R.U32.HI R126, RZ, 0x9, R5 ;  /* 0x00000009ff7e7819 */ /* 0x000fe40000011605 */
[----:B------:R-:W-:Y:S02]  /*3500*/  LOP3.LUT R25, R25, R34, RZ, 0x3c, !PT ;  /* 0x0000002219197212 */ /* 0x000fe400078e3cff */
[----:B------:R-:W-:Y:S02]  /*3510*/  LOP3.LUT R19, R36, R17, RZ, 0x3c, !PT ;  /* 0x0000001124137212 */ /* 0x000fe400078e3cff */
[----:B------:R-:W-:Y:S02]  /*3520*/  LOP3.LUT R149, R149, R115, R122, 0xe8, !PT ;  /* 0x0000007395957212 */ /* 0x000fe400078ee87a */
[----:B------:R-:W-:-:S02]  /*3530*/  LOP3.LUT R126, R159, 0x1, R126, 0x78, !PT ;  /* 0x000000019f7e7812 */ /* 0x000fc400078e787e */
[----:B------:R-:W-:Y:S02]  /*3540*/  LOP3.LUT R36, R34, R135, R25, 0xe8, !PT ;  /* 0x0000008722247212 */ /* 0x000fe400078ee819 */
[--C-:B------:R-:W-:Y:S02]  /*3550*/  LOP3.LUT R146, R17, R124, R19.reuse, 0xe8, !PT ;  /* 0x0000007c11927212 */ /* 0x100fe400078ee813 */
[CCC-:B------:R-:W-:Y:S02]  /*3560*/  LOP3.LUT R17, R128.reuse, R69.reuse, R19.reuse, 0x96, !PT ;  /* 0x0000004580117212 */ /* 0x1c0fe400078e9613 */
[----:B------:R-:W-:Y:S02]  /*3570*/  LOP3.LUT R34, R128, R69, R19, 0xd4, !PT ;  /* 0x0000004580227212 */ /* 0x000fe400078ed413 */
[----:B------:R-:W-:Y:S01]  /*3580*/  LOP3.LUT R119, R119, 0x1, R136, 0x78, !PT ;  /* 0x0000000177777812 */ /* 0x000fe200078e7888 */
[----:B------:R-:W-:Y:S01]  /*3590*/  IMAD.SHL.U32 R136, R137, 0x8, RZ ;  /* 0x0000000889887824 */ /* 0x000fe200078e00ff */
[----:B------:R-:W-:-:S02]  /*35a0*/  LOP3.LUT R126, R126, R149, RZ, 0x3c, !PT ;  /* 0x000000957e7e7212 */ /* 0x000fc400078e3cff */
[--C-:B------:R-:W-:Y:S02]  /*35b0*/  SHF.R.U32.HI R128, RZ, 0xa, R5.reuse ;  /* 0x0000000aff807819 */ /* 0x100fe40000011605 */
[----:B------:R-:W-:Y:S02]  /*35c0*/  LOP3.LUT R149, R149, R159, R126, 0xe8, !PT ;  /* 0x0000009f95957212 */ /* 0x000fe400078ee87e */
[----:B------:R-:W-:Y:S02]  /*35d0*/  LOP3.LUT R128, R9, 0x1, R128, 0x78, !PT ;  /* 0x0000000109807812 */ /* 0x000fe400078e7880 */
[----:B------:R-:W-:Y:S02]  /*35e0*/  LOP3.LUT R7, R7, 0x7f8, R136, 0xf8, !PT ;  /* 0x000007f807077812 */ /* 0x000fe400078ef888 */
[----:B------:R-:W-:Y:S02]  /*35f0*/  SHF.R.U32.HI R136, RZ, 0x1e, R5 ;  /* 0x0000001eff887819 */ /* 0x000fe40000011605 */
[----:B------:R-:W-:-:S02]  /*3600*/  LOP3.LUT R128, R128, R149, RZ, 0x3c, !PT ;  /* 0x0000009580807212 */ /* 0x000fc400078e3cff */
[----:B------:R-:W-:Y:S02]  /*3610*/  SHF.R.U32.HI R148, RZ, 0xb, R5 ;  /* 0x0000000bff947819 */ /* 0x000fe40000011605 */
[----:B------:R-:W-:Y:S02]  /*3620*/  LOP3.LUT R23, R11, 0x1, R136, 0x78, !PT ;  /* 0x000000010b177812 */ /* 0x000fe400078e7888 */
[----:B------:R-:W-:Y:S02]  /*3630*/  LOP3.LUT R136, R149, R9, R128, 0xe8, !PT ;  /* 0x0000000995887212 */ /* 0x000fe400078ee880 */
[----:B------:R-:W-:Y:S02]  /*3640*/  LOP3.LUT R21, R13, 0x1, R148, 0x78, !PT ;  /* 0x000000010d157812 */ /* 0x000fe400078e7894 */
[----:B------:R-:W-:Y:S02]  /*3650*/  LOP3.LUT R19, R141, 0x1, R150, 0x78, !PT ;  /* 0x000000018d137812 */ /* 0x000fe400078e7896 */
[----:B------:R-:W-:-:S02]  /*3660*/  LOP3.LUT R136, R136, R13, R21, 0xd8, !PT ;  /* 0x0000000d88887212 */ /* 0x000fc400078ed815 */
[----:B------:R-:W-:Y:S02]  /*3670*/  LOP3.LUT R21, R19, R36, RZ, 0x3c, !PT ;  /* 0x0000002413157212 */ /* 0x000fe400078e3cff */
[----:B------:R-:W-:Y:S02]  /*3680*/  LOP3.LUT R23, R23, R146, RZ, 0x3c, !PT ;  /* 0x0000009217177212 */ /* 0x000fe400078e3cff */
[----:B------:R-:W-:Y:S02]  /*3690*/  LOP3.LUT R141, R36, R141, R21, 0xe8, !PT ;  /* 0x0000008d248d7212 */ /* 0x000fe400078ee815 */
[--C-:B------:R-:W-:Y:S02]  /*36a0*/  LOP3.LUT R145, R34, R145, R23.reuse, 0x96, !PT ;  /* 0x0000009122917212 */ /* 0x100fe400078e9617 */
[----:B------:R-:W-:Y:S02]  /*36b0*/  LOP3.LUT R19, R146, R11, R23, 0xe8, !PT ;  /* 0x0000000b92137212 */ /* 0x000fe400078ee817 */
[----:B------:R-:W-:-:S02]  /*36c0*/  LOP3.LUT R36, R92, 0x1, R60, 0x78, !PT ;  /* 0x000000015c247812 */ /* 0x000fc400078e783c */
[----:B------:R-:W-:Y:S02]  /*36d0*/  LOP3.LUT R23, R77, R69, RZ, 0x3c, !PT ;  /* 0x000000454d177212 */ /* 0x000fe400078e3cff */
[----:B------:R-:W-:Y:S02]  /*36e0*/  LOP3.LUT R29, R36, R25, RZ, 0x3c, !PT ;  /* 0x00000019241d7212 */ /* 0x000fe400078e3cff */
[----:B------:R-:W-:Y:S02]  /*36f0*/  LOP3.LUT R36, R23, R92, R25, 0xb4, !PT ;  /* 0x0000005c17247212 */ /* 0x000fe400078eb419 */
[----:B------:R-:W-:Y:S02]  /*3700*/  LOP3.LUT R31, R34, R134, R145, 0xe8, !PT ;  /* 0x00000086221f7212 */ /* 0x000fe400078ee891 */
[----:B------:R-:W-:Y:S02]  /*3710*/  SHF.R.U32.HI R34, RZ, 0xc, R5 ;  /* 0x0000000cff227819 */ /* 0x000fe40000011605 */
[----:B------:R-:W-:-:S02]  /*3720*/  SHF.R.U64 R146, R2, 0x11, R3 ;  /* 0x0000001102927819 */ /* 0x000fc40000001203 */
[----:B------:R-:W-:Y:S02]  /*3730*/  LOP3.LUT R27, R36, R21, RZ, 0x3c, !PT ;  /* 0x00000015241b7212 */ /* 0x000fe400078e3cff */
[----:B------:R-:W-:Y:S02]  /*3740*/  LOP3.LUT R21, R92, 0x1, R117, 0x78, !PT ;  /* 0x000000015c157812 */ /* 0x000fe400078e7875 */
[----:B------:R-:W-:Y:S02]  /*3750*/  LOP3.LUT R34, R17, 0x1, R34, 0x78, !PT ;  /* 0x0000000111227812 */ /* 0x000fe400078e7822 */
[----:B------:R-:W-:Y:S02]  /*3760*/  LOP3.LUT R146, R146, R133, RZ, 0x3c, !PT ;  /* 0x0000008592927212 */ /* 0x000fe400078e3cff */
[----:B------:R-:W-:Y:S02]  /*3770*/  LOP3.LUT R134, R21, 0x1, R60, 0x78, !PT ;  /* 0x0000000115867812 */ /* 0x000fe400078e783c */
[----:B------:R-:W-:-:S02]  /*3780*/  LOP3.LUT R34, R136, R17, R34, 0xd8, !PT ;  /* 0x0000001188227212 */ /* 0x000fc400078ed822 */
[----:B------:R-:W-:Y:S02]  /*3790*/  LOP3.LUT R146, R29, 0x1, R146, 0x78, !PT ;  /* 0x000000011d927812 */ /* 0x000fe400078e7892 */
[----:B------:R-:W-:Y:S02]  /*37a0*/  LOP3.LUT R27, R27, R142, R143, 0x96, !PT ;  /* 0x0000008e1b1b7212 */ /* 0x000fe400078e968f */
[--C-:B------:R-:W-:Y:S02]  /*37b0*/  SHF.R.U32.HI R136, RZ, 0x1f, R5.reuse ;  /* 0x0000001fff887819 */ /* 0x100fe40000011605 */
[----:B------:R-:W-:Y:S02]  /*37c0*/  SHF.R.U32.HI R142, RZ, 0xd, R5 ;  /* 0x0000000dff8e7819 */ /* 0x000fe40000011605 */
[----:B------:R-:W-:Y:S02]  /*37d0*/  LOP3.LUT R134, R134, R25, RZ, 0x3c, !PT ;  /* 0x0000001986867212 */ /* 0x000fe400078e3cff */
[----:B------:R-:W-:-:S02]  /*37e0*/  LOP3.LUT R36, R146, 0x1, R133, 0xf8, !PT ;  /* 0x0000000192247812 */ /* 0x000fc400078ef885 */
[----:B------:R-:W-:Y:S02]  /*37f0*/  LOP3.LUT R23, R146, 0x1, R133, 0x80, !PT ;  /* 0x0000000192177812 */ /* 0x000fe400078e8085 */
[----:B------:R-:W-:Y:S02]  /*3800*/  LOP3.LUT R35, R19, R136, RZ, 0x3c, !PT ;  /* 0x0000008813237212 */ /* 0x000fe400078e3cff */
[----:B------:R-:W-:Y:S02]  /*3810*/  LOP3.LUT R19, R145, 0x1, R142, 0x78, !PT ;  /* 0x0000000191137812 */ /* 0x000fe400078e788e */
[----:B------:R-:W-:Y:S02]  /*3820*/  LOP3.LUT R21, R134, 0x1, R117, 0x78, !PT ;  /* 0x0000000186157812 */ /* 0x000fe400078e7875 */
[----:B------:R-:W-:Y:S02]  /*3830*/  LOP3.LUT R23, R23, R36, R29, 0xf8, !PT ;  /* 0x0000002417177212 */ /* 0x000fe400078ef81d */
[----:B------:R-:W-:-:S02]  /*3840*/  LOP3.LUT R36, R25, R147, R92, 0x96, !PT ;  /* 0x0000009319247212 */ /* 0x000fc400078e965c */
[----:B------:R-:W-:Y:S02]  /*3850*/  LOP3.LUT R19, R19, R34, RZ, 0x3c, !PT ;  /* 0x0000002213137212 */ /* 0x000fe400078e3cff */
[----:B------:R-:W-:Y:S02]  /*3860*/  LOP3.LUT R130, R130, R119, R137, 0x96, !PT ;  /* 0x0000007782827212 */ /* 0x000fe400078e9689 */
[----:B------:R-:W-:Y:S02]  /*3870*/  LOP3.LUT R35, R35, R81, R86, 0x96, !PT ;  /* 0x0000005123237212 */ /* 0x000fe400078e9656 */
[----:B------:R-:W-:Y:S02]  /*3880*/  LOP3.LUT R132, R21, R139, R132, 0x96, !PT ;  /* 0x0000008b15847212 */ /* 0x000fe400078e9684 */
[----:B------:R-:W-:Y:S02]  /*3890*/  LOP3.LUT R138, R138, R27, RZ, 0x3c, !PT ;  /* 0x0000001b8a8a7212 */ /* 0x000fe400078e3cff */
[----:B------:R-:W-:-:S02]  /*38a0*/  LOP3.LUT R36, R36, R19, RZ, 0x3c, !PT ;  /* 0x0000001324247212 */ /* 0x000fc400078e3cff */
[----:B------:R-:W-:Y:S02]  /*38b0*/  LOP3.LUT R27, R34, R145, R19, 0xe8, !PT ;  /* 0x00000091221b7212 */ /* 0x000fe400078ee813 */
[C---:B------:R-:W-:Y:S02]  /*38c0*/  LOP3.LUT R34, R31.reuse, R81, R86, 0xf6, !PT ;  /* 0x000000511f227212 */ /* 0x040fe400078ef656 */
[----:B------:R-:W-:Y:S02]  /*38d0*/  LOP3.LUT R19, R31, R35, R130, 0x96, !PT ;  /* 0x000000231f137212 */ /* 0x000fe400078e9682 */
[----:B------:R-:W-:Y:S02]  /*38e0*/  LOP3.LUT R140, R95, R132, R140, 0x96, !PT ;  /* 0x000000845f8c7212 */ /* 0x000fe400078e968c */
[----:B------:R-:W-:Y:S02]  /*38f0*/  LOP3.LUT R31, R31, R81, R86, 0x60, !PT ;  /* 0x000000511f1f7212 */ /* 0x000fe400078e6056 */
[----:B------:R-:W-:-:S02]  /*3900*/  SHF.R.U64 R132, R4, 0x13, R5 ;  /* 0x0000001304847819 */ /* 0x000fc40000001205 */
[----:B------:R-:W-:Y:S02]  /*3910*/  LOP3.LUT R118, R36, R29, R118, 0xe8, !PT ;  /* 0x0000001d24767212 */ /* 0x000fe400078ee876 */
[----:B------:R-:W-:Y:S02]  /*3920*/  LOP3.LUT R136, R4, 0x1, RZ, 0xc0, !PT ;  /* 0x0000000104887812 */ /* 0x000fe400078ec0ff */
[----:B------:R-:W-:Y:S02]  /*3930*/  LOP3.LUT R29, R31, R19, R34, 0xf8, !PT ;  /* 0x000000131f1d7212 */ /* 0x000fe400078ef822 */
[----:B------:R-:W-:Y:S02]  /*3940*/  LOP3.LUT R31, R141, 0x1, R132, 0x78, !PT ;  /* 0x000000018d1f7812 */ /* 0x000fe400078e7884 */
[----:B------:R-:W-:Y:S02]  /*3950*/  LOP3.LUT R136, R136, R25, R92, 0x96, !PT ;  /* 0x0000001988887212 */ /* 0x000fe400078e965c */
[----:B------:R-:W-:-:S02]  /*3960*/  LOP3.LUT R132, R31, R144, RZ, 0x3c, !PT ;  /* 0x000000901f847212 */ /* 0x000fc400078e3cff */
[CCC-:B------:R-:W-:Y:S02]  /*3970*/  LOP3.LUT R35, R155.reuse, R92.reuse, R25.reuse, 0xf4, !PT ;  /* 0x0000005c9b237212 */ /* 0x1c0fe400078ef419 */
[----:B------:R-:W-:Y:S02]  /*3980*/  LOP3.LUT R31, R155, R92, R25, 0x40, !PT ;  /* 0x0000005c9b1f7212 */ /* 0x000fe400078e4019 */
[----:B------:R-:W-:Y:S02]  /*3990*/  SHF.R.U32.HI R34, RZ, 0x1, R82 ;  /* 0x00000001ff227819 */ /* 0x000fe40000011652 */
[----:B------:R-:W-:Y:S02]  /*39a0*/  LOP3.LUT R25, R136, R25, R92, 0x60, !PT ;  /* 0x0000001988197212 */ /* 0x000fe400078e605c */
[----:B------:R-:W-:Y:S02]  /*39b0*/  LOP3.LUT R117, R134, 0x1, R117, 0x80, !PT ;  /* 0x0000000186757812 */ /* 0x000fe400078e8075 */
[----:B------:R-:W-:-:S02]  /*39c0*/  LOP3.LUT R121, R25, 0x1, R34, 0x78, !PT ;  /* 0x0000000119797812 */ /* 0x000fc400078e7822 */
[----:B------:R-:W-:Y:S02]  /*39d0*/  LOP3.LUT R119, R117, R33, R120, 0x96, !PT ;  /* 0x0000002175777212 */ /* 0x000fe400078e9678 */
[----:B------:R-:W-:Y:S02]  /*39e0*/  LOP3.LUT R31, R31, R35, R138, 0xf8, !PT ;  /* 0x000000231f1f7212 */ /* 0x000fe400078ef88a */
[----:B------:R-:W-:Y:S02]  /*39f0*/  LOP3.LUT R120, R138, R33, R120, 0x96, !PT ;  /* 0x000000218a787212 */ /* 0x000fe400078e9678 */
[----:B------:R-:W-:Y:S02]  /*3a00*/  LOP3.LUT R121, R121, R138, RZ, 0x3c, !PT ;  /* 0x0000008a79797212 */ /* 0x000fe400078e3cff */
[----:B------:R-:W-:Y:S02]  /*3a10*/  LOP3.LUT R33, R80, 0xff, R59, 0x48, !PT ;  /* 0x000000ff50217812 */ /* 0x000fe400078e483b */
[----:B------:R-:W-:-:S02]  /*3a20*/  LOP3.LUT R35, R32, 0x1, R39, 0x48, !PT ;  /* 0x0000000120237812 */ /* 0x000fc400078e4827 */
[----:B------:R-:W-:Y:S01]  /*3a30*/  LOP3.LUT R34, R84, 0xff, R83, 0x48, !PT ;  /* 0x000000ff54227812 */ /* 0x000fe200078e4853 */
[----:B------:R-:W-:Y:S01]  /*3a40*/  IMAD.WIDE.U32 R32, R33, 0x400000, RZ ;  /* 0x0040000021207825 */ /* 0x000fe200078e00ff */
[----:B------:R-:W-:Y:S02]  /*3a50*/  LOP3.LUT R36, R88, 0xff, R85, 0x48, !PT ;  /* 0x000000ff58247812 */ /* 0x000fe400078e4855 */
[----:B------:R-:W-:Y:S02]  /*3a60*/  LOP3.LUT R138, R138, R25, R121, 0xe8, !PT ;  /* 0x000000198a8a7212 */ /* 0x000fe400078ee879 */
[-C--:B------:R-:W-:Y:S01]  /*3a70*/  LOP3.LUT R25, R35, R104.reuse, RZ, 0x3c, !PT ;  /* 0x0000006823197212 */ /* 0x080fe200078e3cff */
[----:B------:R-:W-:Y:S01]  /*3a80*/  IMAD.WIDE.U32 R34, R34, 0x800000, RZ ;  /* 0x0080000022227825 */ /* 0x000fe200078e00ff */
[--C-:B------:R-:W-:Y:S02]  /*3a90*/  LOP3.LUT R142, R29, R104, R136.reuse, 0xd4, !PT ;  /* 0x000000681d8e7212 */ /* 0x100fe400078ed488 */
[----:B------:R-:W-:Y:S01]  /*3aa0*/  LOP3.LUT R25, R25, R29, R136, 0x96, !PT ;  /* 0x0000001d19197212 */ /* 0x000fe200078e9688 */
[----:B------:R-:W-:Y:S01]  /*3ab0*/  IMAD.WIDE.U32 R36, R36, 0x1000000, RZ ;  /* 0x0100000024247825 */ /* 0x000fe200078e00ff */
[----:B------:R-:W-:-:S02]  /*3ac0*/  SHF.L.U64.HI R136, R0, 0x14, R39 ;  /* 0x0000001400887819 */ /* 0x000fc40000010227 */
[----:B------:R-:W-:Y:S02]  /*3ad0*/  LOP3.LUT R61, R61, R110, RZ, 0x3c, !PT ;  /* 0x0000006e3d3d7212 */ /* 0x000fe400078e3cff */
[----:B------:R-:W-:Y:S02]  /*3ae0*/  LOP3.LUT R29, R37, R35, R33, 0xfe, !PT ;  /* 0x00000023251d7212 */ /* 0x000fe400078efe21 */
[----:B------:R-:W-:Y:S02]  /*3af0*/  LOP3.LUT R33, R104, 0x1, R67, 0x78, !PT ;  /* 0x0000000168217812 */ /* 0x000fe400078e7843 */
[----:B------:R-:W-:Y:S02]  /*3b00*/  LOP3.LUT R136, R29, 0x1, R136, 0xf8, !PT ;  /* 0x000000011d887812 */ /* 0x000fe400078ef888 */
[----:B------:R-:W-:Y:S02]  /*3b10*/  SHF.L.U64.HI R29, R0, 0x16, R39 ;  /* 0x00000016001d7819 */ /* 0x000fe40000010227 */
[----:B------:R-:W-:-:S02]  /*3b20*/  LOP3.LUT R124, R115, R33, R124, 0x96, !PT ;  /* 0x00000021737c7212 */ /* 0x000fc400078e967c */
[----:B------:R-:W-:Y:S02]  /*3b30*/  LOP3.LUT R29, R136, 0x2, R29, 0xf8, !PT ;  /* 0x00000002881d7812 */ /* 0x000fe400078ef81d */
[C-C-:B------:R-:W-:Y:S02]  /*3b40*/  SHF.L.U64.HI R136, R0.reuse, 0x18, R39.reuse ;  /* 0x0000001800887819 */ /* 0x140fe40000010227 */
[-C--:B------:R-:W-:Y:S02]  /*3b50*/  LOP3.LUT R105, R105, R31.reuse, R132, 0x96, !PT ;  /* 0x0000001f69697212 */ /* 0x080fe400078e9684 */
[----:B------:R-:W-:Y:S02]  /*3b60*/  LOP3.LUT R136, R29, 0x4, R136, 0xf8, !PT ;  /* 0x000000041d887812 */ /* 0x000fe400078ef888 */
[----:B------:R-:W-:Y:S02]  /*3b70*/  SHF.L.U64.HI R29, R0, 0x1a, R39 ;  /* 0x0000001a001d7819 */ /* 0x000fe40000010227 */
[----:B------:R-:W-:-:S02]  /*3b80*/  LOP3.LUT R108, R108, R31, R132, 0x96, !PT ;  /* 0x0000001f6c6c7212 */ /* 0x000fc400078e9684 */
[----:B------:R-:W-:Y:S02]  /*3b90*/  LOP3.LUT R29, R136, 0x8, R29, 0xf8, !PT ;  /* 0x00000008881d7812 */ /* 0x000fe400078ef81d */
[----:B------:R-:W-:Y:S02]  /*3ba0*/  SHF.R.U32.HI R136, RZ, 0xe, R5 ;  /* 0x0000000eff887819 */ /* 0x000fe40000011605 */
[----:B------:R-:W-:Y:S02]  /*3bb0*/  LOP3.LUT R109, R109, R31, R132, 0x96, !PT ;  /* 0x0000001f6d6d7212 */ /* 0x000fe400078e9684 */
[----:B------:R-:W-:Y:S02]  /*3bc0*/  LOP3.LUT R33, R27, 0x1, R136, 0x78, !PT ;  /* 0x000000011b217812 */ /* 0x000fe400078e7888 */
[----:B------:R-:W-:Y:S02]  /*3bd0*/  SHF.R.U32.HI R27, RZ, 0x2, R82 ;  /* 0x00000002ff1b7819 */ /* 0x000fe40000011652 */
[----:B------:R-:W-:-:S02]  /*3be0*/  LOP3.LUT R35, R19, R33, R118, 0x96, !PT ;  /* 0x0000002113237212 */ /* 0x000fc400078e9676 */
[----:B------:R-:W-:Y:S02]  /*3bf0*/  LOP3.LUT R33, R138, 0x1, R27, 0x78, !PT ;  /* 0x000000018a217812 */ /* 0x000fe400078e781b */
[--C-:B------:R-:W-:Y:S02]  /*3c00*/  LOP3.LUT R27, R61, R142, R121.reuse, 0x96, !PT ;  /* 0x0000008e3d1b7212 */ /* 0x100fe400078e9679 */
[----:B------:R-:W-:Y:S02]  /*3c10*/  LOP3.LUT R121, R142, R110, R121, 0xd4, !PT ;  /* 0x0000006e8e797212 */ /* 0x000fe400078ed479 */
[----:B------:R-:W-:Y:S02]  /*3c20*/  LOP3.LUT R82, R105, R98, RZ, 0x3c, !PT ;  /* 0x0000006269527212 */ /* 0x000fe400078e3cff */
[----:B------:R-:W-:Y:S02]  /*3c30*/  SHF.R.U64 R118, R2, 0x12, R3 ;  /* 0x0000001202767819 */ /* 0x000fe40000001203 */
[----:B------:R-:W-:-:S02]  /*3c40*/  LOP3.LUT R33, R82, R33, R121, 0x96, !PT ;  /* 0x0000002152217212 */ /* 0x000fc400078e9679 */
[-C--:B------:R-:W-:Y:S02]  /*3c50*/  LOP3.LUT R96, R96, R35.reuse, RZ, 0x3c, !PT ;  /* 0x0000002360607212 */ /* 0x080fe400078e3cff */
[----:B------:R-:W-:Y:S02]  /*3c60*/  LOP3.LUT R118, R23, 0x1, R118, 0x78, !PT ;  /* 0x0000000117767812 */ /* 0x000fe400078e7876 */
[----:B------:R-:W-:Y:S02]  /*3c70*/  LOP3.LUT R119, R119, R35, RZ, 0x3c, !PT ;  /* 0x0000002377777212 */ /* 0x000fe400078e3cff */
[----:B------:R-:W-:Y:S01]  /*3c80*/  LOP3.LUT R68, R68, R33, RZ, 0x3c, !PT ;  /* 0x0000002144447212 */ /* 0x000fe200078e3cff */
[----:B------:R-:W-:Y:S01]  /*3c90*/  IMAD.SHL.U32 R33, R96, 0x2, RZ ;  /* 0x0000000260217824 */ /* 0x000fe200078e00ff */
[----:B------:R-:W-:Y:S02]  /*3ca0*/  LOP3.LUT R118, R118, R119, RZ, 0x3c, !PT ;  /* 0x0000007776767212 */ /* 0x000fe400078e3cff */
[----:B------:R-:W-:-:S02]  /*3cb0*/  LOP3.LUT R107, R107, R31, R82, 0xe8, !PT ;  /* 0x0000001f6b6b7212 */ /* 0x000fc400078ee852 */
[----:B------:R-:W-:Y:S02]  /*3cc0*/  LOP3.LUT R82, R120, R35, RZ, 0x3c, !PT ;  /* 0x0000002378527212 */ /* 0x000fe400078e3cff */
[--C-:B------:R-:W-:Y:S02]  /*3cd0*/  LOP3.LUT R31, R118, R81, R86.reuse, 0xd0, !PT ;  /* 0x00000051761f7212 */ /* 0x100fe400078ed056 */
[----:B------:R-:W-:Y:S02]  /*3ce0*/  LOP3.LUT R120, R81, R118, R86, 0x90, !PT ;  /* 0x0000007651787212 */ /* 0x000fe400078e9056 */
[----:B------:R-:W-:Y:S02]  /*3cf0*/  SHF.R.U32.HI R35, RZ, 0x4, R3 ;  /* 0x00000004ff237819 */ /* 0x000fe40000011603 */
[----:B------:R-:W-:Y:S02]  /*3d00*/  LOP3.LUT R37, R33, 0x2, RZ, 0xc0, !PT ;  /* 0x0000000221257812 */ /* 0x000fe400078ec0ff */
[----:B------:R-:W-:-:S02]  /*3d10*/  LOP3.LUT R33, R96, R117, RZ, 0xfc, !PT ;  /* 0x0000007560217212 */ /* 0x000fc400078efcff */
[----:B------:R-:W-:Y:S01]  /*3d20*/  LOP3.LUT R31, R31, R120, RZ, 0xfc, !PT ;  /* 0x000000781f1f7212 */ /* 0x000fe200078efcff */
[----:B------:R-:W-:Y:S01]  /*3d30*/  IMAD.SHL.U32 R120, R108, 0x4, RZ ;  /* 0x000000046c787824 */ /* 0x000fe200078e00ff */
[----:B------:R-:W-:Y:S02]  /*3d40*/  LOP3.LUT R35, R94, 0x1, R35, 0x78, !PT ;  /* 0x000000015e237812 */ /* 0x000fe400078e7823 */
[----:B------:R-:W-:Y:S02]  /*3d50*/  LOP3.LUT R33, R33, 0x1, R42, 0x80, !PT ;  /* 0x0000000121217812 */ /* 0x000fe400078e802a */
[----:B------:R-:W-:Y:S02]  /*3d60*/  LOP3.LUT R37, R37, 0x1, R134, 0xf8, !PT ;  /* 0x0000000125257812 */ /* 0x000fe400078ef886 */
[----:B------:R-:W-:Y:S02]  /*3d70*/  LOP3.LUT R35, R35, R31, R104, 0x96, !PT ;  /* 0x0000001f23237212 */ /* 0x000fe400078e9668 */
[----:B------:R-:W-:-:S02]  /*3d80*/  LOP3.LUT R117, R33, R96, R117, 0xf8, !PT ;  /* 0x0000006021757212 */ /* 0x000fc400078ef875 */
[----:B------:R-:W-:Y:S02]  /*3d90*/  LOP3.LUT R95, R95, R21, R92, 0x96, !PT ;  /* 0x000000155f5f7212 */ /* 0x000fe400078e965c */
[----:B------:R-:W-:Y:S02]  /*3da0*/  LOP3.LUT R33, R37, 0x4, R120, 0xf8, !PT ;  /* 0x0000000425217812 */ /* 0x000fe400078ef878 */
[----:B------:R-:W-:Y:S02]  /*3db0*/  LOP3.LUT R141, R144, R141, R132, 0xe8, !PT ;  /* 0x0000008d908d7212 */ /* 0x000fe400078ee884 */
[----:B------:R-:W-:Y:S02]  /*3dc0*/  LOP3.LUT R37, R21, R35, RZ, 0x3c, !PT ;  /* 0x0000002315257212 */ /* 0x000fe400078e3cff */
[----:B------:R-:W-:Y:S02]  /*3dd0*/  LOP3.LUT R106, R106, R79, RZ, 0x3c, !PT ;  /* 0x0000004f6a6a7212 */ /* 0x000fe400078e3cff */
[----:B------:R-:W-:-:S02]  /*3de0*/  LOP3.LUT R132, R68, R113, R112, 0x96, !PT ;  /* 0x0000007144847212 */ /* 0x000fc400078e9670 */
[----:B------:R-:W-:Y:S02]  /*3df0*/  SHF.R.U64 R144, R4, 0x14, R5 ;  /* 0x0000001404907819 */ /* 0x000fe40000001205 */
[C---:B------:R-:W-:Y:S01]  /*3e00*/  LOP3.LUT R79, R98.reuse, R109, R79, 0x96, !PT ;  /* 0x0000006d624f7212 */ /* 0x040fe200078e964f */
[----:B------:R-:W-:Y:S01]  /*3e10*/  IMAD.SHL.U32 R98, R98, 0x200000, RZ ;  /* 0x0020000062627824 */ /* 0x000fe200078e00ff */
[-CC-:B------:R-:W-:Y:S02]  /*3e20*/  LOP3.LUT R95, R95, R113.reuse, R112.reuse, 0x96, !PT ;  /* 0x000000715f5f7212 */ /* 0x180fe400078e9670 */
[-CC-:B------:R-:W-:Y:S02]  /*3e30*/  LOP3.LUT R61, R140, R113.reuse, R112.reuse, 0x96, !PT ;  /* 0x000000718c3d7212 */ /* 0x180fe400078e9670 */
[----:B------:R-:W-:Y:S02]  /*3e40*/  LOP3.LUT R113, R37, R113, R112, 0x96, !PT ;  /* 0x0000007125717212 */ /* 0x000fe400078e9670 */
[----:B------:R-:W-:-:S02]  /*3e50*/  LOP3.LUT R132, R21, R132, R35, 0x96, !PT ;  /* 0x0000008415847212 */ /* 0x000fc400078e9623 */
[----:B------:R-:W-:Y:S02]  /*3e60*/  LOP3.LUT R37, R21, R35, R68, 0x96, !PT ;  /* 0x0000002315257212 */ /* 0x000fe400078e9644 */
[----:B------:R-:W-:Y:S02]  /*3e70*/  LOP3.LUT R136, R141, 0x1, R144, 0x78, !PT ;  /* 0x000000018d887812 */ /* 0x000fe400078e7890 */
[----:B------:R-:W-:Y:S02]  /*3e80*/  SHF.R.U64 R134, R2, 0x13, R3 ;  /* 0x0000001302867819 */ /* 0x000fe40000001203 */
[----:B------:R-:W-:Y:S02]  /*3e90*/  LOP3.LUT R79, R79, R117, RZ, 0x3c, !PT ;  /* 0x000000754f4f7212 */ /* 0x000fe400078e3cff */
[----:B------:R-:W-:Y:S02]  /*3ea0*/  LOP3.LUT R120, R117, R108, RZ, 0xfc, !PT ;  /* 0x0000006c75787212 */ /* 0x000fe400078efcff */
[----:B------:R-:W-:-:S02]  /*3eb0*/  LOP3.LUT R112, R132, R112, R37, 0xe8, !PT ;  /* 0x0000007084707212 */ /* 0x000fc400078ee825 */
[----:B------:R-:W-:Y:S02]  /*3ec0*/  LOP3.LUT R111, R111, R136, R107, 0x96, !PT ;  /* 0x000000886f6f7212 */ /* 0x000fe400078e966b */
[----:B------:R-:W-:Y:S02]  /*3ed0*/  LOP3.LUT R23, R118, R23, R119, 0xe8, !PT ;  /* 0x0000001776177212 */ /* 0x000fe400078ee877 */
[----:B------:R-:W-:Y:S02]  /*3ee0*/  LOP3.LUT R132, R79, 0x1, R134, 0x78, !PT ;  /* 0x000000014f847812 */ /* 0x000fe400078e7886 */
[----:B------:R-:W-:Y:S02]  /*3ef0*/  LOP3.LUT R107, R35, R94, RZ, 0xfc, !PT ;  /* 0x0000005e236b7212 */ /* 0x000fe400078efcff */
[----:B------:R-:W-:Y:S02]  /*3f00*/  LOP3.LUT R21, R120, 0x1, R43, 0x80, !PT ;  /* 0x0000000178157812 */ /* 0x000fe400078e802b */
[----:B------:R-:W-:-:S02]  /*3f10*/  SHF.R.U32.HI R120, RZ, 0x8, R38 ;  /* 0x00000008ff787819 */ /* 0x000fc40000011626 */
[----:B------:R-:W-:Y:S02]  /*3f20*/  LOP3.LUT R134, R23, R132, R79, 0xb8, !PT ;  /* 0x0000008417867212 */ /* 0x000fe400078eb84f */
[----:B------:R-:W-:Y:S02]  /*3f30*/  LOP3.LUT R79, R107, R31, R104, 0x60, !PT ;  /* 0x0000001f6b4f7212 */ /* 0x000fe400078e6068 */
[----:B------:R-:W-:Y:S02]  /*3f40*/  LOP3.LUT R105, R99, 0x1, R120, 0x78, !PT ;  /* 0x0000000163697812 */ /* 0x000fe400078e7878 */
[--C-:B------:R-:W-:Y:S02]  /*3f50*/  LOP3.LUT R37, R35, R87, R92.reuse, 0xd0, !PT ;  /* 0x0000005723257212 */ /* 0x100fe400078ed05c */
[----:B------:R-:W-:Y:S02]  /*3f60*/  LOP3.LUT R136, R87, R35, R92, 0x60, !PT ;  /* 0x0000002357887212 */ /* 0x000fe400078e605c */
[----:B------:R-:W-:-:S02]  /*3f70*/  LOP3.LUT R21, R21, R117, R108, 0xf8, !PT ;  /* 0x0000007515157212 */ /* 0x000fc400078ef86c */
[----:B------:R-:W-:Y:S02]  /*3f80*/  LOP3.LUT R120, R35, R95, R68, 0x96, !PT ;  /* 0x0000005f23787212 */ /* 0x000fe400078e9644 */
[----:B------:R-:W-:Y:S02]  /*3f90*/  LOP3.LUT R79, R79, R35, R94, 0xf8, !PT ;  /* 0x000000234f4f7212 */ /* 0x000fe400078ef85e */
[C---:B------:R-:W-:Y:S02]  /*3fa0*/  LOP3.LUT R61, R35.reuse, R61, R68, 0x96, !PT ;  /* 0x0000003d233d7212 */ /* 0x040fe400078e9644 */
[C---:B------:R-:W-:Y:S01]  /*3fb0*/  LOP3.LUT R92, R35.reuse, 0xffff, R92, 0x48, !PT ;  /* 0x0000ffff235c7812 */ /* 0x040fe200078e485c */
[----:B------:R-:W-:Y:S01]  /*3fc0*/  IMAD.SHL.U32 R35, R35, 0x10, RZ ;  /* 0x0000001023237824 */ /* 0x000fe200078e00ff */
[----:B------:R-:W-:Y:S02]  /*3fd0*/  SHF.R.U64 R94, R2, 0x9, R3 ;  /* 0x00000009025e7819 */ /* 0x000fe40000001203 */
[----:B------:R-:W-:Y:S01]  /*3fe0*/  LOP3.LUT R37, R37, R136, RZ, 0xfc, !PT ;  /* 0x0000008825257212 */ /* 0x000fe200078efcff */
[----:B------:R-:W-:Y:S01]  /*3ff0*/  IMAD.SHL.U32 R138, R92, 0x10, RZ ;  /* 0x000000105c8a7824 */ /* 0x000fe200078e00ff */
[----:B------:R-:W-:-:S02]  /*4000*/  LOP3.LUT R134, R21, R134, RZ, 0x3c, !PT ;  /* 0x0000008615867212 */ /* 0x000fc400078e3cff */
[C---:B------:R-:W-:Y:S01]  /*4010*/  LOP3.LUT R136, R120.reuse, R99, R105, 0xd8, !PT ;  /* 0x0000006378887212 */ /* 0x040fe200078ed869 */
[----:B------:R-:W-:Y:S01]  /*4020*/  IMAD.SHL.U32 R120, R120, 0x100, RZ ;  /* 0x0000010078787824 */ /* 0x000fe200078e00ff */
[----:B------:R-:W-:Y:S01]  /*4030*/  LOP3.LUT R21, R94, R65, RZ, 0x3c, !PT ;  /* 0x000000415e157212 */ /* 0x000fe200078e3cff */
[----:B------:R-:W-:Y:S01]  /*4040*/  IMAD.SHL.U32 R105, R75, 0x10, RZ ;  /* 0x000000104b697824 */ /* 0x000fe200078e00ff */
[C---:B------:R-:W-:Y:S02]  /*4050*/  LOP3.LUT R115, R104.reuse, R115, RZ, 0x3c, !PT ;  /* 0x0000007368737212 */ /* 0x040fe400078e3cff */
[----:B------:R-:W-:Y:S02]  /*4060*/  LOP3.LUT R104, R104, R132, R23, 0x96, !PT ;  /* 0x0000008468687212 */ /* 0x000fe400078e9617 */
[----:B------:R-:W-:Y:S02]  /*4070*/  LOP3.LUT R94, R35, 0xffff0, RZ, 0xe2, !PT ;  /* 0x000ffff0235e7812 */ /* 0x000fe400078ee2ff */
[----:B------:R-:W-:-:S02]  /*4080*/  LOP3.LUT R92, R136, 0x1, R21, 0x78, !PT ;  /* 0x00000001885c7812 */ /* 0x000fc400078e7815 */
[--C-:B------:R-:W-:Y:S02]  /*4090*/  LOP3.LUT R35, R136, 0x1, R65.reuse, 0xf8, !PT ;  /* 0x0000000188237812 */ /* 0x100fe400078ef841 */
[----:B------:R-:W-:Y:S02]  /*40a0*/  LOP3.LUT R87, R29, 0x10, R94, 0xf8, !PT ;  /* 0x000000101d577812 */ /* 0x000fe400078ef85e */
[----:B------:R-:W-:Y:S02]  /*40b0*/  LOP3.LUT R21, R104, R31, RZ, 0xfc, !PT ;  /* 0x0000001f68157212 */ /* 0x000fe400078efcff */
[----:B------:R-:W-:Y:S02]  /*40c0*/  LOP3.LUT R136, R136, 0x1, R65, 0x80, !PT ;  /* 0x0000000188887812 */ /* 0x000fe400078e8041 */
[----:B------:R-:W-:Y:S02]  /*40d0*/  SHF.R.U32.HI R94, RZ, 0x16, R3 ;  /* 0x00000016ff5e7819 */ /* 0x000fe40000011603 */
[----:B------:R-:W-:-:S02]  /*40e0*/  LOP3.LUT R65, R7, 0x10, R138, 0xf8, !PT ;  /* 0x0000001007417812 */ /* 0x000fc400078ef88a */
[--C-:B------:R-:W-:Y:S02]  /*40f0*/  LOP3.LUT R7, R132, 0xffff, R23.reuse, 0x48, !PT ;  /* 0x0000ffff84077812 */ /* 0x100fe400078e4817 */
[----:B------:R-:W-:Y:S02]  /*4100*/  LOP3.LUT R132, R21, R132, R23, 0x60, !PT ;  /* 0x0000008415847212 */ /* 0x000fe400078e6017 */
[----:B------:R-:W-:Y:S01]  /*4110*/  LOP3.LUT R21, R97, 0x1, R94, 0x78, !PT ;  /* 0x0000000161157812 */ /* 0x000fe200078e785e */
[----:B------:R-:W-:Y:S01]  /*4120*/  IMAD.SHL.U32 R7, R7, 0x80000, RZ ;  /* 0x0008000007077824 */ /* 0x000fe200078e00ff */
[----:B------:R-:W-:Y:S02]  /*4130*/  SHF.R.U64 R29, R2, 0x14, R3 ;  /* 0x00000014021d7819 */ /* 0x000fe40000001203 */
[----:B------:R-:W-:Y:S02]  /*4140*/  LOP3.LUT R21, R21, R37, R114, 0x96, !PT ;  /* 0x0000002515157212 */ /* 0x000fe400078e9672 */
[----:B------:R-:W-:-:S02]  /*4150*/  LOP3.LUT R94, R116, 0x1, R45, 0x78, !PT ;  /* 0x00000001745e7812 */ /* 0x000fc400078e782d */
[----:B------:R-:W-:Y:S02]  /*4160*/  LOP3.LUT R134, R134, 0x1, R29, 0x78, !PT ;  /* 0x0000000186867812 */ /* 0x000fe400078e781d */
[----:B------:R-:W-:Y:S02]  /*4170*/  LOP3.LUT R23, R81, R118, R86, 0x96, !PT ;  /* 0x0000007651177212 */ /* 0x000fe400078e9656 */
[----:B------:R-:W-:Y:S02]  /*4180*/  LOP3.LUT R29, R136, R35, R92, 0xf8, !PT ;  /* 0x00000023881d7212 */ /* 0x000fe400078ef85c */
[C---:B------:R-:W-:Y:S02]  /*4190*/  LOP3.LUT R35, R21.reuse, R100, RZ, 0x3c, !PT ;  /* 0x0000006415237212 */ /* 0x040fe400078e3cff */
[----:B------:R-:W-:Y:S02]  /*41a0*/  LOP3.LUT R95, R21, R94, R100, 0x96, !PT ;  /* 0x0000005e155f7212 */ /* 0x000fe400078e9664 */
[----:B------:R-:W-:-:S02]  /*41b0*/  LOP3.LUT R94, R23, R73, R58, 0x96, !PT ;  /* 0x00000049175e7212 */ /* 0x000fc400078e963a */
[-CC-:B------:R-:W-:Y:S02]  /*41c0*/  LOP3.LUT R35, R35, R81.reuse, R86.reuse, 0x96, !PT ;  /* 0x0000005123237212 */ /* 0x180fe400078e9656 */
[----:B------:R-:W-:Y:S02]  /*41d0*/  LOP3.LUT R120, R120, 0x100, RZ, 0xc0, !PT ;  /* 0x0000010078787812 */ /* 0x000fe400078ec0ff */
[----:B------:R-:W-:Y:S02]  /*41e0*/  LOP3.LUT R81, R95, R81, R86, 0x96, !PT ;  /* 0x000000515f517212 */ /* 0x000fe400078e9656 */
[----:B------:R-:W-:Y:S02]  /*41f0*/  LOP3.LUT R86, R111, R94, R100, 0x96, !PT ;  /* 0x0000005e6f567212 */ /* 0x000fe400078e9664 */
[----:B------:R-:W-:Y:S02]  /*4200*/  LOP3.LUT R95, R132, R104, R31, 0xf8, !PT ;  /* 0x00000068845f7212 */ /* 0x000fe400078ef81f */
[----:B------:R-:W-:-:S02]  /*4210*/  LOP3.LUT R94, R21, R118, RZ, 0x3c, !PT ;  /* 0x00000076155e7212 */ /* 0x000fc400078e3cff */
[----:B------:R-:W-:Y:S02]  /*4220*/  SHF.R.U32.HI R31, RZ, 0x5, R3 ;  /* 0x00000005ff1f7819 */ /* 0x000fe40000011603 */
[----:B------:R-:W-:Y:S02]  /*4230*/  LOP3.LUT R103, R120, 0xff, R103, 0xf8, !PT ;  /* 0x000000ff78677812 */ /* 0x000fe400078ef867 */
[----:B------:R-:W-:Y:S02]  /*4240*/  LOP3.LUT R94, R94, 0x1, R45, 0x78, !PT ;  /* 0x000000015e5e7812 */ /* 0x000fe400078e782d */
[----:B------:R-:W-:Y:S02]  /*4250*/  LOP3.LUT R31, R31, 0x1, RZ, 0xc0, !PT ;  /* 0x000000011f1f7812 */ /* 0x000fe400078ec0ff */
[----:B------:R-:W-:Y:S02]  /*4260*/  LOP3.LUT R64, R103, 0x200, R64, 0xf8, !PT ;  /* 0x0000020067407812 */ /* 0x000fe400078ef840 */
[----:B------:R-:W-:-:S02]  /*4270*/  LOP3.LUT R103, R21, R97, RZ, 0xfc, !PT ;  /* 0x0000006115677212 */ /* 0x000fc400078efcff */
[----:B------:R-:W-:Y:S02]  /*4280*/  LOP3.LUT R134, R111, R134, R100, 0x96, !PT ;  /* 0x000000866f867212 */ /* 0x000fe400078e9664 */
[----:B------:R-:W-:Y:S02]  /*4290*/  LOP3.LUT R99, R116, R94, R23, 0x96, !PT ;  /* 0x0000005e74637212 */ /* 0x000fe400078e9617 */
[----:B------:R-:W-:Y:S02]  /*42a0*/  LOP3.LUT R86, R86, R21, RZ, 0x3c, !PT ;  /* 0x0000001556567212 */ /* 0x000fe400078e3cff */
[----:B------:R-:W-:Y:S02]  /*42b0*/  LOP3.LUT R116, R31, R95, R110, 0x96, !PT ;  /* 0x0000005f1f747212 */ /* 0x000fe400078e966e */
[----:B------:R-:W-:Y:S01]  /*42c0*/  LOP3.LUT R94, R103, R37, R114, 0x60, !PT ;  /* 0x00000025675e7212 */ /* 0x000fe200078e6072 */
[----:B------:R-:W-:Y:S01]  /*42d0*/  IMAD.SHL.U32 R120, R86, 0x8, RZ ;  /* 0x0000000856787824 */ /* 0x000fe200078e00ff */
[----:B------:R-:W-:-:S02]  /*42e0*/  LOP3.LUT R31, R23, R134, R21, 0x96, !PT ;  /* 0x00000086171f7212 */ /* 0x000fc400078e9615 */
[----:B------:R-:W-:Y:S02]  /*42f0*/  LOP3.LUT R75, R116, R79, RZ, 0xfc, !PT ;  /* 0x0000004f744b7212 */ /* 0x000fe400078efcff */
[----:B------:R-:W-:Y:S02]  /*4300*/  LOP3.LUT R97, R94, R21, R97, 0xf8, !PT ;  /* 0x000000155e617212 */ /* 0x000fe400078ef861 */
[--C-:B------:R-:W-:Y:S02]  /*4310*/  LOP3.LUT R94, R31, R95, R110.reuse, 0xd0, !PT ;  /* 0x0000005f1f5e7212 */ /* 0x100fe400078ed06e */
[--C-:B------:R-:W-:Y:S02]  /*4320*/  LOP3.LUT R103, R95, R31, R110.reuse, 0x60, !PT ;  /* 0x0000001f5f677212 */ /* 0x100fe400078e606e */
[----:B------:R-:W-:Y:S02]  /*4330*/  LOP3.LUT R95, R75, R95, R110, 0x60, !PT ;  /* 0x0000005f4b5f7212 */ /* 0x000fe400078e606e */
[----:B------:R-:W-:-:S02]  /*4340*/  LOP3.LUT R75, R116, R79, RZ, 0x3c, !PT ;  /* 0x0000004f744b7212 */ /* 0x000fc400078e3cff */
[----:B------:R-:W-:Y:S02]  /*4350*/  LOP3.LUT R120, R33, 0x8, R120, 0xf8, !PT ;  /* 0x0000000821787812 */ /* 0x000fe400078ef878 */
[----:B------:R-:W-:Y:S02]  /*4360*/  LOP3.LUT R114, R114, R116, R79, 0x96, !PT ;  /* 0x0000007472727212 */ /* 0x000fe400078e964f */
[----:B------:R-:W-:Y:S02]  /*4370*/  LOP3.LUT R75, R75, 0x1, R42, 0x78, !PT ;  /* 0x000000014b4b7812 */ /* 0x000fe400078e782a */
[----:B------:R-:W-:Y:S02]  /*4380*/  LOP3.LUT R105, R120, 0x10, R105, 0xf8, !PT ;  /* 0x0000001078697812 */ /* 0x000fe400078ef869 */
[----:B------:R-:W-:Y:S02]  /*4390*/  LOP3.LUT R42, R114, R37, RZ, 0xfc, !PT ;  /* 0x00000025722a7212 */ /* 0x000fe400078efcff */
[----:B------:R-:W-:-:S02]  /*43a0*/  LOP3.LUT R96, R154, R75, R96, 0x96, !PT ;  /* 0x0000004b9a607212 */ /* 0x000fc400078e9660 */
[----:B------:R-:W-:Y:S02]  /*43b0*/  LOP3.LUT R33, R99, R100, RZ, 0x3c, !PT ;  /* 0x0000006463217212 */ /* 0x000fe400078e3cff */
[----:B------:R-:W-:Y:S02]  /*43c0*/  LOP3.LUT R105, R105, 0x20, R76, 0xf8, !PT ;  /* 0x0000002069697812 */ /* 0x000fe400078ef84c */
[----:B------:R-:W-:Y:S02]  /*43d0*/  LOP3.LUT R99, R116, 0xffff, R79, 0x48, !PT ;  /* 0x0000ffff74637812 */ /* 0x000fe400078e484f */
[----:B------:R-:W-:Y:S01]  /*43e0*/  LOP3.LUT R75, R112, R154, R15, 0xd4, !PT ;  /* 0x0000009a704b7212 */ /* 0x000fe200078ed40f */
[----:B------:R-:W-:Y:S01]  /*43f0*/  IMAD R105, R78, 0x40, R105 ;  /* 0x000000404e697824 */ /* 0x000fe200078e0269 */
[----:B------:R-:W-:Y:S01]  /*4400*/  LOP3.LUT R42, R42, R116, R79, 0x60, !PT ;  /* 0x000000742a2a7212 */ /* 0x000fe200078e604f */
[----:B------:R-:W-:Y:S01]  /*4410*/  IMAD.SHL.U32 R100, R99, 0x20, RZ ;  /* 0x0000002063647824 */ /* 0x000fe200078e00ff */
[----:B------:R-:W-:Y:S01]  /*4420*/  LOP3.LUT R112, R96, R112, R15, 0x96, !PT ;  /* 0x0000007060707212 */ /* 0x000fe200078e960f */
[----:B------:R-:W-:Y:S01]  /*4430*/  IMAD.SHL.U32 R78, R114, 0x20, RZ ;  /* 0x00000020724e7824 */ /* 0x000fe200078e00ff */
[----:B------:R-:W-:Y:S01]  /*4440*/  LOP3.LUT R94, R94, R103, RZ, 0xfc, !PT ;  /* 0x000000675e5e7212 */ /* 0x000fe200078efcff */
[----:B------:R-:W-:Y:S01]  /*4450*/  IMAD R102, R102, 0x80, R105 ;  /* 0x0000008066667824 */ /* 0x000fe200078e0269 */
[----:B------:R-:W-:-:S02]  /*4460*/  LOP3.LUT R15, R68, 0x1, R62, 0x78, !PT ;  /* 0x00000001440f7812 */ /* 0x000fc400078e783e */
[----:B------:R-:W-:Y:S02]  /*4470*/  LOP3.LUT R76, R95, R79, R116, 0xf4, !PT ;  /* 0x0000004f5f4c7212 */ /* 0x000fe400078ef474 */
[----:B------:R-:W-:Y:S01]  /*4480*/  LOP3.LUT R99, R42, R114, R37, 0xf8, !PT ;  /* 0x000000722a637212 */ /* 0x000fe200078ef825 */
[----:B------:R-:W-:Y:S01]  /*4490*/  IMAD.SHL.U32 R42, R61, 0x100, RZ ;  /* 0x000001003d2a7824 */ /* 0x000fe200078e00ff */
[----:B------:R-:W-:Y:S02]  /*44a0*/  SHF.R.U32.HI R79, RZ, 0x6, R3 ;  /* 0x00000006ff4f7819 */ /* 0x000fe40000011603 */
[----:B------:R-:W-:Y:S02]  /*44b0*/  LOP3.LUT R37, R94, R15, RZ, 0xfc, !PT ;  /* 0x0000000f5e257212 */ /* 0x000fe400078efcff */
[----:B------:R-:W-:Y:S02]  /*44c0*/  LOP3.LUT R78, R78, 0x1fffe0, RZ, 0xe2, !PT ;  /* 0x001fffe04e4e7812 */ /* 0x000fe400078ee2ff */
[----:B------:R-:W-:-:S02]  /*44d0*/  LOP3.LUT R61, R76, 0x1, R79, 0x78, !PT ;  /* 0x000000014c3d7812 */ /* 0x000fc400078e784f */
[----:B------:R-:W-:Y:S02]  /*44e0*/  LOP3.LUT R37, R37, 0x1, R62, 0x80, !PT ;  /* 0x0000000125257812 */ /* 0x000fe400078e803e */
[----:B------:R-:W-:Y:S02]  /*44f0*/  LOP3.LUT R79, R65, 0x20, R78, 0xf8, !PT ;  /* 0x00000020414f7812 */ /* 0x000fe400078ef84e */
[----:B------:R-:W-:Y:S02]  /*4500*/  LOP3.LUT R95, R42, 0x100, RZ, 0xc0, !PT ;  /* 0x000001002a5f7812 */ /* 0x000fe400078ec0ff */
[-C--:B------:R-:W-:Y:S02]  /*4510*/  LOP3.LUT R103, R61, R94.reuse, R68, 0x96, !PT ;  /* 0x0000005e3d677212 */ /* 0x080fe400078e9644 */
[----:B------:R-:W-:Y:S02]  /*4520*/  LOP3.LUT R65, R37, R94, R15, 0xf8, !PT ;  /* 0x0000005e25417212 */ /* 0x000fe400078ef80f */
[----:B------:R-:W-:-:S02]  /*4530*/  SHF.R.U32.HI R78, RZ, 0x17, R3 ;  /* 0x00000017ff4e7819 */ /* 0x000fc40000011603 */
[----:B------:R-:W-:Y:S02]  /*4540*/  LOP3.LUT R37, R112, R80, R59, 0x96, !PT ;  /* 0x0000005070257212 */ /* 0x000fe400078e963b */
[----:B------:R-:W-:Y:S02]  /*4550*/  LOP3.LUT R61, R95, 0xff, R102, 0xf8, !PT ;  /* 0x000000ff5f3d7812 */ /* 0x000fe400078ef866 */
[----:B------:R-:W-:Y:S02]  /*4560*/  LOP3.LUT R105, R103, R76, RZ, 0xfc, !PT ;  /* 0x0000004c67697212 */ /* 0x000fe400078efcff */
[----:B------:R-:W-:Y:S02]  /*4570*/  LOP3.LUT R95, R78, 0x1, RZ, 0xc0, !PT ;  /* 0x000000014e5f7812 */ /* 0x000fe400078ec0ff */
[----:B------:R-:W-:Y:S02]  /*4580*/  LOP3.LUT R42, R37, R65, RZ, 0xfc, !PT ;  /* 0x00000041252a7212 */ /* 0x000fe400078efcff */
[----:B------:R-:W-:-:S02]  /*4590*/  LOP3.LUT R113, R113, R68, RZ, 0x3c, !PT ;  /* 0x0000004471717212 */ /* 0x000fc400078e3cff */
[----:B------:R-:W-:Y:S02]  /*45a0*/  LOP3.LUT R105, R105, R94, R68, 0x60, !PT ;  /* 0x0000005e69697212 */ /* 0x000fe400078e6044 */
[-CC-:B------:R-:W-:Y:S02]  /*45b0*/  LOP3.LUT R68, R95, R99.reuse, R106.reuse, 0x96, !PT ;  /* 0x000000635f447212 */ /* 0x180fe400078e966a */
[----:B------:R-:W-:Y:S02]  /*45c0*/  LOP3.LUT R94, R42, R80, R59, 0x60, !PT ;  /* 0x000000502a5e7212 */ /* 0x000fe400078e603b */
[C---:B------:R-:W-:Y:S02]  /*45d0*/  LOP3.LUT R59, R103.reuse, 0x1, R43, 0x78, !PT ;  /* 0x00000001673b7812 */ /* 0x040fe400078e782b */
[--C-:B------:R-:W-:Y:S02]  /*45e0*/  LOP3.LUT R42, R103, R99, R106.reuse, 0xd0, !PT ;  /* 0x00000063672a7212 */ /* 0x100fe400078ed06a */
[----:B------:R-:W-:-:S02]  /*45f0*/  LOP3.LUT R43, R99, R103, R106, 0x60, !PT ;  /* 0x00000067632b7212 */ /* 0x000fc400078e606a */
[----:B------:R-:W-:Y:S02]  /*4600*/  LOP3.LUT R80, R68, R97, RZ, 0xfc, !PT ;  /* 0x0000006144507212 */ /* 0x000fe400078efcff */
[----:B------:R-:W-:Y:S02]  /*4610*/  LOP3.LUT R108, R59, R108, RZ, 0x3c, !PT ;  /* 0x0000006c3b6c7212 */ /* 0x000fe400078e3cff */
[----:B------:R-:W-:Y:S01]  /*4620*/  LOP3.LUT R59, R35, R42, R43, 0x1e, !PT ;  /* 0x0000002a233b7212 */ /* 0x000fe200078e1e2b */
[----:B------:R-:W-:Y:S01]  /*4630*/  IMAD.SHL.U32 R43, R103, 0x40, RZ ;  /* 0x00000040672b7824 */ /* 0x000fe200078e00ff */
[----:B------:R-:W-:Y:S02]  /*4640*/  LOP3.LUT R80, R80, R99, R106, 0x60, !PT ;  /* 0x0000006350507212 */ /* 0x000fe400078e606a */
[-CC-:B------:R-:W-:Y:S02]  /*4650*/  LOP3.LUT R90, R90, R68.reuse, R97.reuse, 0x96, !PT ;  /* 0x000000445a5a7212 */ /* 0x180fe400078e9661 */
[----:B------:R-:W-:-:S02]  /*4660*/  LOP3.LUT R124, R124, R68, R97, 0x96, !PT ;  /* 0x000000447c7c7212 */ /* 0x000fc400078e9661 */
[--C-:B------:R-:W-:Y:S02]  /*4670*/  LOP3.LUT R115, R115, R68, R97.reuse, 0x96, !PT ;  /* 0x0000004473737212 */ /* 0x100fe400078e9661 */
[----:B------:R-:W-:Y:S02]  /*4680*/  LOP3.LUT R42, R68, 0xffff, R97, 0x48, !PT ;  /* 0x0000ffff442a7812 */ /* 0x000fe400078e4861 */
[----:B------:R-:W-:Y:S02]  /*4690*/  LOP3.LUT R80, R80, R97, R68, 0xf4, !PT ;  /* 0x0000006150507212 */ /* 0x000fe400078ef444 */
[----:B------:R-:W-:Y:S01]  /*46a0*/  LOP3.LUT R87, R87, 0x20, R100, 0xf8, !PT ;  /* 0x0000002057577812 */ /* 0x000fe200078ef864 */
[----:B------:R-:W-:Y:S01]  /*46b0*/  IMAD.SHL.U32 R42, R42, 0x800000, RZ ;  /* 0x008000002a2a7824 */ /* 0x000fe200078e00ff */
[----:B------:R-:W-:Y:S02]  /*46c0*/  LOP3.LUT R68, R43, 0x3fffc0, RZ, 0xe2, !PT ;  /* 0x003fffc02b447812 */ /* 0x000fe400078ee2ff */
[----:B------:R-:W-:-:S02]  /*46d0*/  SHF.R.U32.HI R107, RZ, 0x7, R3 ;  /* 0x00000007ff6b7819 */ /* 0x000fc40000011603 */
[----:B------:R-:W-:Y:S02]  /*46e0*/  LOP3.LUT R78, R112, R65, RZ, 0x3c, !PT ;  /* 0x00000041704e7212 */ /* 0x000fe400078e3cff */
[----:B------:R-:W-:Y:S02]  /*46f0*/  LOP3.LUT R43, R25, R31, RZ, 0x3c, !PT ;  /* 0x0000001f192b7212 */ /* 0x000fe400078e3cff */
[----:B------:R-:W-:Y:S02]  /*4700*/  LOP3.LUT R99, R87, 0x40, R68, 0xf8, !PT ;  /* 0x0000004057637812 */ /* 0x000fe400078ef844 */
[----:B------:R-:W-:Y:S02]  /*4710*/  LOP3.LUT R78, R78, 0x1, R107, 0x78, !PT ;  /* 0x000000014e4e7812 */ /* 0x000fe400078e786b */
[----:B------:R-:W-:Y:S02]  /*4720*/  LOP3.LUT R105, R105, R103, R76, 0xf8, !PT ;  /* 0x0000006769697212 */ /* 0x000fe400078ef84c */
[----:B------:R-:W-:-:S02]  /*4730*/  SHF.R.U32.HI R68, RZ, 0x18, R3 ;  /* 0x00000018ff447819 */ /* 0x000fc40000011603 */
        /* <DEDUP_REMOVED lines=8> */
[----:B------:R-:W-:Y:S02]  /*47c0*/  LOP3.LUT R76, R11, 0x1, R66, 0x78, !PT ;  /* 0x000000010b4c7812 */ /* 0x000fe400078e7842 */
[----:B------:R-:W-:Y:S02]  /*47d0*/  LOP3.LUT R11, R78, R105, RZ, 0xfc, !PT ;  /* 0x000000694e0b7212 */ /* 0x000fe400078efcff */
[----:B------:R-:W-:Y:S02]  /*47e0*/  LOP3.LUT R43, R101, R87, R80, 0x96, !PT ;  /* 0x00000057652b7212 */ /* 0x000fe400078e9650 */
[----:B------:R-:W-:Y:S02]  /*47f0*/  LOP3.LUT R97, R79, 0x40, R96, 0xf8, !PT ;  /* 0x000000404f617812 */ /* 0x000fe400078ef860 */
[----:B------:R-:W-:-:S02]  /*4800*/  LOP3.LUT R68, R94, R37, R65, 0xf8, !PT ;  /* 0x000000255e447212 */ /* 0x000fc400078ef841 */
[----:B------:R-:W-:Y:S02]  /*4810*/  LOP3.LUT R79, R11, R112, R65, 0x60, !PT ;  /* 0x000000700b4f7212 */ /* 0x000fe400078e6041 */
[----:B------:R-:W-:Y:S02]  /*4820*/  LOP3.LUT R65, R76, R159, RZ, 0x3c, !PT ;  /* 0x0000009f4c417212 */ /* 0x000fe400078e3cff */
[----:B------:R-:W-:Y:S02]  /*4830*/  LOP3.LUT R73, R43, R92, R101, 0xf6, !PT ;  /* 0x0000005c2b497212 */ /* 0x000fe400078ef665 */
[----:B------:R-:W-:Y:S02]  /*4840*/  LOP3.LUT R35, R35, R78, R105, 0x96, !PT ;  /* 0x0000004e23237212 */ /* 0x000fe400078e9669 */
[-C--:B------:R-:W-:Y:S02]  /*4850*/  LOP3.LUT R59, R80, R87.reuse, R59, 0xb8, !PT ;  /* 0x00000057503b7212 */ /* 0x080fe400078eb83b */
[----:B------:R-:W-:-:S02]  /*4860*/  LOP3.LUT R58, R58, R87, R80, 0x96, !PT ;  /* 0x000000573a3a7212 */ /* 0x000fc400078e9650 */
[-CC-:B------:R-:W-:Y:S02]  /*4870*/  LOP3.LUT R159, R159, R87.reuse, R80.reuse, 0x96, !PT ;  /* 0x000000579f9f7212 */ /* 0x180fe400078e9650 */
[-CC-:B------:R-:W-:Y:S02]  /*4880*/  LOP3.LUT R65, R65, R87.reuse, R80.reuse, 0x96, !PT ;  /* 0x0000005741417212 */ /* 0x180fe400078e9650 */
[--C-:B------:R-:W-:Y:S02]  /*4890*/  LOP3.LUT R11, R87, 0xffff, R80.reuse, 0x48, !PT ;  /* 0x0000ffff570b7812 */ /* 0x100fe400078e4850 */
[----:B------:R-:W-:Y:S02]  /*48a0*/  LOP3.LUT R92, R43, R92, R101, 0x60, !PT ;  /* 0x0000005c2b5c7212 */ /* 0x000fe400078e6065 */
[----:B------:R-:W-:Y:S01]  /*48b0*/  LOP3.LUT R80, R73, R87, R80, 0x60, !PT ;  /* 0x0000005749507212 */ /* 0x000fe200078e6050 */
[----:B------:R-:W-:Y:S01]  /*48c0*/  IMAD.SHL.U32 R11, R11, 0x1000000, RZ ;  /* 0x010000000b0b7824 */ /* 0x000fe200078e00ff */
[----:B------:R-:W-:-:S02]  /*48d0*/  SHF.R.U32.HI R38, RZ, 0xa, R38 ;  /* 0x0000000aff267819 */ /* 0x000fc40000011626 */
[----:B------:R-:W-:Y:S02]  /*48e0*/  LOP3.LUT R76, R78, 0xffff, R105, 0x48, !PT ;  /* 0x0000ffff4e4c7812 */ /* 0x000fe400078e4869 */
[----:B------:R-:W-:Y:S01]  /*48f0*/  LOP3.LUT R73, R79, R105, R78, 0xf4, !PT ;  /* 0x000000694f497212 */ /* 0x000fe200078ef44e */
[----:B------:R-:W-:Y:S01]  /*4900*/  IMAD.SHL.U32 R78, R35, 0x80, RZ ;  /* 0x00000080234e7824 */ /* 0x000fe200078e00ff */
[----:B------:R-:W-:Y:S01]  /*4910*/  LOP3.LUT R80, R113, R80, R92, 0x1e, !PT ;  /* 0x0000005071507212 */ /* 0x000fe200078e1e5c */
[----:B------:R-:W-:Y:S01]  /*4920*/  IMAD.SHL.U32 R76, R76, 0x80, RZ ;  /* 0x000000804c4c7824 */ /* 0x000fe200078e00ff */
[----:B------:R-:W-:Y:S02]  /*4930*/  LOP3.LUT R35, R29, 0x1, R38, 0x78, !PT ;  /* 0x000000011d237812 */ /* 0x000fe400078e7826 */
[----:B------:R-:W-:Y:S02]  /*4940*/  LOP3.LUT R38, R78, 0x7fff80, RZ, 0xe2, !PT ;  /* 0x007fff804e267812 */ /* 0x000fe400078ee2ff */
[----:B------:R-:W-:-:S02]  /*4950*/  LOP3.LUT R35, R35, R80, RZ, 0x3c, !PT ;  /* 0x0000005023237212 */ /* 0x000fc400078e3cff */
[----:B------:R-:W-:Y:S02]  /*4960*/  SHF.R.U64 R78, R2, 0xb, R3 ;  /* 0x0000000b024e7819 */ /* 0x000fe40000001203 */
[C---:B------:R-:W-:Y:S01]  /*4970*/  LOP3.LUT R70, R35.reuse, R70, RZ, 0x3c, !PT ;  /* 0x0000004623467212 */ /* 0x040fe200078e3cff */
[C---:B------:R-:W-:Y:S01]  /*4980*/  IMAD.SHL.U32 R79, R35.reuse, 0x400, RZ ;  /* 0x00000400234f7824 */ /* 0x040fe200078e00ff */
[----:B------:R-:W-:Y:S02]  /*4990*/  LOP3.LUT R80, R35, R29, R80, 0xe8, !PT ;  /* 0x0000001d23507212 */ /* 0x000fe400078ee850 */
[----:B------:R-:W-:Y:S01]  /*49a0*/  LOP3.LUT R29, R78, R45, RZ, 0x3c, !PT ;  /* 0x0000002d4e1d7212 */ /* 0x000fe200078e3cff */
[----:B------:R-:W-:Y:S01]  /*49b0*/  IMAD.SHL.U32 R70, R70, 0x400, RZ ;  /* 0x0000040046467824 */ /* 0x000fe200078e00ff */
[----:B------:R-:W-:Y:S02]  /*49c0*/  LOP3.LUT R87, R99, 0x80, R76, 0xf8, !PT ;  /* 0x0000008063577812 */ /* 0x000fe400078ef84c */
[----:B------:R-:W-:-:S02]  /*49d0*/  LOP3.LUT R106, R35, R106, R151, 0x96, !PT ;  /* 0x0000006a236a7212 */ /* 0x000fc400078e9697 */
[C---:B------:R-:W-:Y:S02]  /*49e0*/  LOP3.LUT R76, R80.reuse, 0x1, R45, 0xf8, !PT ;  /* 0x00000001504c7812 */ /* 0x040fe400078ef82d */
[C---:B------:R-:W-:Y:S02]  /*49f0*/  LOP3.LUT R29, R80.reuse, 0x1, R29, 0x78, !PT ;  /* 0x00000001501d7812 */ /* 0x040fe400078e781d */
[----:B------:R-:W-:Y:S02]  /*4a00*/  LOP3.LUT R45, R80, 0x1, R45, 0x80, !PT ;  /* 0x00000001502d7812 */ /* 0x000fe400078e802d */
[----:B------:R-:W-:Y:S02]  /*4a10*/  LOP3.LUT R79, R64, 0x400, R79, 0xf8, !PT ;  /* 0x00000400404f7812 */ /* 0x000fe400078ef84f */
[----:B------:R-:W-:Y:S02]  /*4a20*/  LOP3.LUT R70, R70, 0x400, RZ, 0xc0, !PT ;  /* 0x0000040046467812 */ /* 0x000fe400078ec0ff */
[----:B------:R-:W-:-:S02]  /*4a30*/  LOP3.LUT R35, R108, R75, R122, 0x96, !PT ;  /* 0x0000004b6c237212 */ /* 0x000fc400078e967a */
[--C-:B------:R-:W-:Y:S02]  /*4a40*/  SHF.R.U64 R78, R2, 0xc, R3.reuse ;  /* 0x0000000c024e7819 */ /* 0x100fe40000001203 */
[----:B------:R-:W-:Y:S02]  /*4a50*/  SHF.R.U32.HI R64, RZ, 0x8, R3 ;  /* 0x00000008ff407819 */ /* 0x000fe40000011603 */
[----:B------:R-:W-:Y:S02]  /*4a60*/  LOP3.LUT R122, R106, R75, R122, 0x96, !PT ;  /* 0x0000004b6a7a7212 */ /* 0x000fe400078e967a */
[----:B------:R-:W-:Y:S02]  /*4a70*/  LOP3.LUT R76, R45, R76, R29, 0xf8, !PT ;  /* 0x0000004c2d4c7212 */ /* 0x000fe400078ef81d */
[----:B------:R-:W-:Y:S02]  /*4a80*/  LOP3.LUT R61, R70, R10, R61, 0xfe, !PT ;  /* 0x0000000a463d7212 */ /* 0x000fe400078efe3d */
[----:B------:R-:W-:-:S02]  /*4a90*/  LOP3.LUT R29, R78, R67, RZ, 0x3c, !PT ;  /* 0x000000434e1d7212 */ /* 0x000fc400078e3cff */
[----:B------:R-:W-:Y:S02]  /*4aa0*/  LOP3.LUT R10, R73, 0x1, R64, 0x78, !PT ;  /* 0x00000001490a7812 */ /* 0x000fe400078e7840 */
[----:B------:R-:W-:Y:S02]  /*4ab0*/  LOP3.LUT R35, R35, R106, RZ, 0x3c, !PT ;  /* 0x0000006a23237212 */ /* 0x000fe400078e3cff */
[----:B------:R-:W-:Y:S02]  /*4ac0*/  LOP3.LUT R122, R106, R75, R122, 0xe8, !PT ;  /* 0x0000004b6a7a7212 */ /* 0x000fe400078ee87a */
[----:B------:R-:W-:Y:S02]  /*4ad0*/  LOP3.LUT R75, R79, 0x800, R56, 0xf8, !PT ;  /* 0x000008004f4b7812 */ /* 0x000fe400078ef838 */
[C---:B------:R-:W-:Y:S02]  /*4ae0*/  LOP3.LUT R56, R76.reuse, 0x1, R67, 0xf8, !PT ;  /* 0x000000014c387812 */ /* 0x040fe400078ef843 */
[----:B------:R-:W-:-:S02]  /*4af0*/  LOP3.LUT R29, R76, 0x1, R29, 0x78, !PT ;  /* 0x000000014c1d7812 */ /* 0x000fc400078e781d */
[----:B------:R-:W-:Y:S02]  /*4b00*/  LOP3.LUT R67, R76, 0x1, R67, 0x80, !PT ;  /* 0x000000014c437812 */ /* 0x000fe400078e8043 */
[----:B------:R-:W-:Y:S02]  /*4b10*/  LOP3.LUT R10, R10, R35, R68, 0x96, !PT ;  /* 0x000000230a0a7212 */ /* 0x000fe400078e9644 */
[----:B------:R-:W-:Y:S02]  /*4b20*/  LOP3.LUT R61, R8, R6, R61, 0xfe, !PT ;  /* 0x00000006083d7212 */ /* 0x000fe400078efe3d */
[----:B------:R-:W-:Y:S02]  /*4b30*/  LOP3.LUT R6, R10, R73, RZ, 0xfc, !PT ;  /* 0x000000490a067212 */ /* 0x000fe400078efcff */
[----:B------:R-:W-:Y:S02]  /*4b40*/  LOP3.LUT R67, R67, R56, R29, 0xf8, !PT ;  /* 0x0000003843437212 */ /* 0x000fe400078ef81d */
[----:B------:R-:W-:-:S02]  /*4b50*/  LOP3.LUT R29, R35, R84, R83, 0x96, !PT ;  /* 0x00000054231d7212 */ /* 0x000fc400078e9653 */
[----:B------:R-:W-:Y:S02]  /*4b60*/  LOP3.LUT R56, R6, R35, R68, 0x60, !PT ;  /* 0x0000002306387212 */ /* 0x000fe400078e6044 */
[----:B------:R-:W-:Y:S02]  /*4b70*/  LOP3.LUT R6, R29, R68, RZ, 0xfc, !PT ;  /* 0x000000441d067212 */ /* 0x000fe400078efcff */
[----:B------:R-:W-:Y:S02]  /*4b80*/  LOP3.LUT R95, R33, R95, R86, 0x96, !PT ;  /* 0x0000005f215f7212 */ /* 0x000fe400078e9656 */
[----:B------:R-:W-:Y:S02]  /*4b90*/  SHF.R.U64 R35, R2, 0xd, R3 ;  /* 0x0000000d02237819 */ /* 0x000fe40000001203 */
[----:B------:R-:W-:Y:S02]  /*4ba0*/  LOP3.LUT R64, R14, R12, R61, 0xfe, !PT ;  /* 0x0000000c0e407212 */ /* 0x000fe400078efe3d */
[----:B------:R-:W-:-:S02]  /*4bb0*/  LOP3.LUT R69, R82, 0xffff, R69, 0x48, !PT ;  /* 0x0000ffff52457812 */ /* 0x000fc400078e4845 */
[----:B------:R-:W-:Y:S02]  /*4bc0*/  LOP3.LUT R14, R10, 0xffff, R115, 0x48, !PT ;  /* 0x0000ffff0a0e7812 */ /* 0x000fe400078e4873 */
[----:B------:R-:W-:Y:S01]  /*4bd0*/  LOP3.LUT R70, R75, 0x1000, R40, 0xf8, !PT ;  /* 0x000010004b467812 */ /* 0x000fe200078ef828 */
[----:B------:R-:W-:Y:S01]  /*4be0*/  IMAD.U32 R69, R69, 0x10000, RZ ;  /* 0x0001000045457824 */ /* 0x000fe200078e00ff */
[----:B------:R-:W-:Y:S01]  /*4bf0*/  LOP3.LUT R6, R6, R84, R83, 0x60, !PT ;  /* 0x0000005406067212 */ /* 0x000fe200078e6053 */
[----:B------:R-:W-:Y:S01]  /*4c00*/  IMAD.SHL.U32 R61, R14, 0x100, RZ ;  /* 0x000001000e3d7824 */ /* 0x000fe200078e00ff */
[----:B------:R-:W-:Y:S02]  /*4c10*/  LOP3.LUT R45, R95, R122, R126, 0x96, !PT ;  /* 0x0000007a5f2d7212 */ /* 0x000fe400078e967e */
[----:B------:R-:W-:Y:S02]  /*4c20*/  LOP3.LUT R8, R35, R66, RZ, 0x3c, !PT ;  /* 0x0000004223087212 */ /* 0x000fe400078e3cff */
[----:B------:R-:W-:-:S02]  /*4c30*/  LOP3.LUT R23, R23, 0xffff, RZ, 0xc0, !PT ;  /* 0x0000ffff17177812 */ /* 0x000fc400078ec0ff */
[----:B------:R-:W-:Y:S02]  /*4c40*/  LOP3.LUT R70, R70, 0x2000, R51, 0xf8, !PT ;  /* 0x0000200046467812 */ /* 0x000fe400078ef833 */
[----:B------:R-:W-:Y:S01]  /*4c50*/  LOP3.LUT R68, R6, R29, R68, 0xf8, !PT ;  /* 0x0000001d06447212 */ /* 0x000fe200078ef844 */
[----:B------:R-:W-:Y:S01]  /*4c60*/  IMAD.SHL.U32 R23, R23, 0x40000, RZ ;  /* 0x0004000017177824 */ /* 0x000fe200078e00ff */
[----:B------:R-:W-:Y:S02]  /*4c70*/  LOP3.LUT R38, R97, 0x80, R38, 0xf8, !PT ;  /* 0x0000008061267812 */ /* 0x000fe400078ef826 */
[----:B------:R-:W-:Y:S02]  /*4c80*/  LOP3.LUT R51, R67, 0x1, R66, 0xf8, !PT ;  /* 0x0000000143337812 */ /* 0x000fe400078ef842 */
[CCC-:B------:R-:W-:Y:S01]  /*4c90*/  LOP3.LUT R12, R55.reuse, R88.reuse, R85.reuse, 0x96, !PT ;  /* 0x00000058370c7212 */ /* 0x1c0fe200078e9655 */
[----:B------:R-:W-:Y:S01]  /*4ca0*/  IMAD.SHL.U32 R55, R55, 0x2000, RZ ;  /* 0x0000200037377824 */ /* 0x000fe200078e00ff */
[----:B------:R-:W-:-:S02]  /*4cb0*/  LOP3.LUT R6, R45, R88, R85, 0x96, !PT ;  /* 0x000000582d067212 */ /* 0x000fc400078e9655 */
[C---:B------:R-:W-:Y:S02]  /*4cc0*/  LOP3.LUT R8, R67.reuse, 0x1, R8, 0x78, !PT ;  /* 0x0000000143087812 */ /* 0x040fe400078e7808 */
[----:B------:R-:W-:Y:S02]  /*4cd0*/  LOP3.LUT R66, R67, 0x1, R66, 0x80, !PT ;  /* 0x0000000143427812 */ /* 0x000fe400078e8042 */
[----:B------:R-:W-:Y:S02]  /*4ce0*/  SHF.R.U64 R14, R2, 0xe, R3 ;  /* 0x0000000e020e7819 */ /* 0x000fe40000001203 */
[----:B------:R-:W-:Y:S02]  /*4cf0*/  LOP3.LUT R67, R69, 0x10000, RZ, 0xc0, !PT ;  /* 0x0001000045437812 */ /* 0x000fe400078ec0ff */
[----:B------:R-:W-:Y:S02]  /*4d00*/  LOP3.LUT R145, R145, R12, R6, 0x96, !PT ;  /* 0x0000000c91917212 */ /* 0x000fe400078e9606 */
[----:B------:R-:W-:-:S02]  /*4d10*/  LOP3.LUT R38, R38, 0x100, R61, 0xf8, !PT ;  /* 0x0000010026267812 */ /* 0x000fc400078ef83d */
[----:B------:R-:W-:Y:S02]  /*4d20*/  LOP3.LUT R8, R66, R51, R8, 0xf8, !PT ;  /* 0x0000003342087212 */ /* 0x000fe400078ef808 */
[----:B------:R-:W-:Y:S02]  /*4d30*/  SHF.R.U64 R61, R0, 0x6, R39 ;  /* 0x00000006003d7819 */ /* 0x000fe40000001227 */
[----:B------:R-:W-:Y:S02]  /*4d40*/  LOP3.LUT R12, R70, 0x4000, R57, 0xf8, !PT ;  /* 0x00004000460c7812 */ /* 0x000fe400078ef839 */
[----:B------:R-:W-:Y:S02]  /*4d50*/  LOP3.LUT R51, R14, R63, RZ, 0x3c, !PT ;  /* 0x0000003f0e337212 */ /* 0x000fe400078e3cff */
[----:B------:R-:W-:Y:S01]  /*4d60*/  LOP3.LUT R67, R67, R16, R64, 0xfe, !PT ;  /* 0x0000001043437212 */ /* 0x000fe200078efe40 */
[----:B------:R-:W-:Y:S01]  /*4d70*/  IMAD.U32 R16, R82, 0x10000, RZ ;  /* 0x0001000052107824 */ /* 0x000fe200078e00ff */
[----:B------:R-:W-:-:S02]  /*4d80*/  LOP3.LUT R23, R23, 0x40000, RZ, 0xc0, !PT ;  /* 0x0004000017177812 */ /* 0x000fc400078ec0ff */
[----:B------:R-:W-:Y:S02]  /*4d90*/  LOP3.LUT R61, R12, 0x8000, R61, 0xf8, !PT ;  /* 0x000080000c3d7812 */ /* 0x000fe400078ef83d */
[C---:B------:R-:W-:Y:S02]  /*4da0*/  LOP3.LUT R12, R8.reuse, 0x1, R51, 0x78, !PT ;  /* 0x00000001080c7812 */ /* 0x040fe400078e7833 */
[----:B------:R-:W-:Y:S02]  /*4db0*/  LOP3.LUT R67, R23, R18, R67, 0xfe, !PT ;  /* 0x0000001217437212 */ /* 0x000fe400078efe43 */
[--C-:B------:R-:W-:Y:S02]  /*4dc0*/  LOP3.LUT R51, R8, 0x1, R63.reuse, 0xf8, !PT ;  /* 0x0000000108337812 */ /* 0x100fe400078ef83f */
[----:B------:R-:W-:Y:S02]  /*4dd0*/  LOP3.LUT R62, R63, 0x1, R62, 0x48, !PT ;  /* 0x000000013f3e7812 */ /* 0x000fe400078e483e */
[----:B------:R-:W-:-:S02]  /*4de0*/  LOP3.LUT R23, R130, 0x1, R63, 0x78, !PT ;  /* 0x0000000182177812 */ /* 0x000fc400078e783f */
[----:B------:R-:W-:Y:S02]  /*4df0*/  LOP3.LUT R8, R8, 0x1, R63, 0x80, !PT ;  /* 0x0000000108087812 */ /* 0x000fe400078e803f */
[----:B------:R-:W-:Y:S02]  /*4e00*/  LOP3.LUT R56, R56, R10, R73, 0xf8, !PT ;  /* 0x0000000a38387212 */ /* 0x000fe400078ef849 */
[----:B------:R-:W-:Y:S02]  /*4e10*/  SHF.R.U32.HI R63, RZ, 0x9, R3 ;  /* 0x00000009ff3f7819 */ /* 0x000fe40000011603 */
[----:B------:R-:W-:Y:S02]  /*4e20*/  LOP3.LUT R51, R8, R51, R12, 0xf8, !PT ;  /* 0x0000003308337212 */ /* 0x000fe400078ef80c */
[----:B------:R-:W-:Y:S02]  /*4e30*/  LOP3.LUT R16, R61, 0x10000, R16, 0xf8, !PT ;  /* 0x000100003d107812 */ /* 0x000fe400078ef810 */
[----:B------:R-:W-:-:S02]  /*4e40*/  LOP3.LUT R8, R56, 0x1, R63, 0x78, !PT ;  /* 0x0000000138087812 */ /* 0x000fc400078e783f */
[----:B------:R-:W-:Y:S02]  /*4e50*/  SHF.R.U64 R61, R2, 0xf, R3 ;  /* 0x0000000f023d7819 */ /* 0x000fe40000001203 */
[----:B------:R-:W-:Y:S02]  /*4e60*/  LOP3.LUT R63, R8, R45, R68, 0x96, !PT ;  /* 0x0000002d083f7212 */ /* 0x000fe400078e9644 */
[----:B------:R-:W-:Y:S02]  /*4e70*/  LOP3.LUT R8, R61, R60, RZ, 0x3c, !PT ;  /* 0x0000003c3d087212 */ /* 0x000fe400078e3cff */
[----:B------:R-:W-:Y:S02]  /*4e80*/  LOP3.LUT R14, R6, R68, RZ, 0xfc, !PT ;  /* 0x00000044060e7212 */ /* 0x000fe400078efcff */
[----:B------:R-:W-:Y:S02]  /*4e90*/  LOP3.LUT R104, R104, 0xffff, RZ, 0xc0, !PT ;  /* 0x0000ffff68687812 */ /* 0x000fe400078ec0ff */
[----:B------:R-:W-:-:S02]  /*4ea0*/  SHF.R.U64 R69, R0, 0x3, R39 ;  /* 0x0000000300457819 */ /* 0x000fc40000001227 */
[C---:B------:R-:W-:Y:S01]  /*4eb0*/  LOP3.LUT R8, R51.reuse, 0x1, R8, 0x78, !PT ;  /* 0x0000000133087812 */ /* 0x040fe200078e7808 */
[----:B------:R-:W-:Y:S01]  /*4ec0*/  IMAD.SHL.U32 R104, R104, 0x80000, RZ ;  /* 0x0008000068687824 */ /* 0x000fe200078e00ff */
[C-C-:B------:R-:W-:Y:S02]  /*4ed0*/  LOP3.LUT R61, R51.reuse, 0x1, R60.reuse, 0xf8, !PT ;  /* 0x00000001333d7812 */ /* 0x140fe400078ef83c */
[----:B------:R-:W-:Y:S02]  /*4ee0*/  LOP3.LUT R85, R14, R88, R85, 0x60, !PT ;  /* 0x000000580e557212 */ /* 0x000fe400078e6055 */
[----:B------:R-:W-:Y:S02]  /*4ef0*/  LOP3.LUT R51, R51, 0x1, R60, 0x80, !PT ;  /* 0x0000000133337812 */ /* 0x000fe400078e803c */
[----:B------:R-:W-:Y:S02]  /*4f00*/  LOP3.LUT R14, R31, 0xffff, R110, 0x48, !PT ;  /* 0x0000ffff1f0e7812 */ /* 0x000fe400078e486e */
[----:B------:R-:W-:-:S02]  /*4f10*/  LOP3.LUT R69, R16, 0x20000, R69, 0xf8, !PT ;  /* 0x0002000010457812 */ /* 0x000fc400078ef845 */
[----:B------:R-:W-:Y:S01]  /*4f20*/  LOP3.LUT R118, R118, 0xffff, RZ, 0xc0, !PT ;  /* 0x0000ffff76767812 */ /* 0x000fe200078ec0ff */
[----:B------:R-:W-:Y:S01]  /*4f30*/  IMAD.SHL.U32 R14, R14, 0x100000, RZ ;  /* 0x001000000e0e7824 */ /* 0x000fe200078e00ff */
[----:B------:R-:W-:Y:S02]  /*4f40*/  LOP3.LUT R51, R51, R61, R8, 0xf8, !PT ;  /* 0x0000003d33337212 */ /* 0x000fe400078ef808 */
[----:B------:R-:W-:Y:S01]  /*4f50*/  SHF.R.U64 R16, R2, 0x10, R3 ;  /* 0x0000001002107819 */ /* 0x000fe20000001203 */
[----:B------:R-:W-:Y:S01]  /*4f60*/  IMAD.SHL.U32 R118, R118, 0x40000, RZ ;  /* 0x0004000076767824 */ /* 0x000fe200078e00ff */
[----:B------:R-:W-:Y:S02]  /*4f70*/  LOP3.LUT R65, R8, R65, R110, 0x96, !PT ;  /* 0x0000004108417212 */ /* 0x000fe400078e966e */
[----:B------:R-:W-:Y:S02]  /*4f80*/  LOP3.LUT R67, R67, 0x80000, R104, 0xf8, !PT ;  /* 0x0008000043437812 */ /* 0x000fe400078ef868 */
[----:B------:R-:W-:-:S02]  /*4f90*/  LOP3.LUT R51, R51, 0x1, R16, 0x78, !PT ;  /* 0x0000000133337812 */ /* 0x000fc400078e7810 */
[----:B------:R-:W-:Y:S01]  /*4fa0*/  LOP3.LUT R65, R65, R58, R25, 0xe8, !PT ;  /* 0x0000003a41417212 */ /* 0x000fe200078ee819 */
[----:B------:R-:W-:Y:S01]  /*4fb0*/  IMAD.SHL.U32 R25, R25, 0x40000000, RZ ;  /* 0x4000000019197824 */ /* 0x000fe200078e00ff */
[----:B------:R-:W-:Y:S01]  /*4fc0*/  LOP3.LUT R62, R130, R62, R15, 0x96, !PT ;  /* 0x0000003e823e7212 */ /* 0x000fe200078e960f */
[----:B------:R-:W-:Y:S01]  /*4fd0*/  IMAD.SHL.U32 R15, R15, 0x200000, RZ ;  /* 0x002000000f0f7824 */ /* 0x000fe200078e00ff */
[----:B------:R-:W-:Y:S02]  /*4fe0*/  LOP3.LUT R12, R63, R56, RZ, 0xfc, !PT ;  /* 0x000000383f0c7212 */ /* 0x000fe400078efcff */
[----:B------:R-:W-:Y:S02]  /*4ff0*/  LOP3.LUT R14, R67, 0x100000, R14, 0xf8, !PT ;  /* 0x00100000430e7812 */ /* 0x000fe400078ef80e */
[----:B------:R-:W-:Y:S01]  /*5000*/  LOP3.LUT R82, R82, R51, R65, 0x96, !PT ;  /* 0x0000003352527212 */ /* 0x000fe200078e9641 */
[----:B------:R-:W-:Y:S01]  /*5010*/  IMAD.SHL.U32 R51, R0, 0x4, RZ ;  /* 0x0000000400337824 */ /* 0x000fe200078e00ff */
[----:B------:R-:W-:-:S02]  /*5020*/  LOP3.LUT R18, R69, 0x40000, R118, 0xf8, !PT ;  /* 0x0004000045127812 */ /* 0x000fc400078ef876 */
[----:B------:R-:W-:Y:S02]  /*5030*/  LOP3.LUT R12, R12, R45, R68, 0x60, !PT ;  /* 0x0000002d0c0c7212 */ /* 0x000fe400078e6044 */
[----:B------:R-:W-:Y:S02]  /*5040*/  LOP3.LUT R159, R159, R110, RZ, 0x3c, !PT ;  /* 0x0000006e9f9f7212 */ /* 0x000fe400078e3cff */
[----:B------:R-:W-:Y:S02]  /*5050*/  LOP3.LUT R16, R14, 0x200000, R15, 0xf8, !PT ;  /* 0x002000000e107812 */ /* 0x000fe400078ef80f */
[----:B------:R-:W-:Y:S02]  /*5060*/  LOP3.LUT R8, R82, R62, R9, 0x96, !PT ;  /* 0x0000003e52087212 */ /* 0x000fe400078e9609 */
[----:B------:R-:W-:Y:S02]  /*5070*/  SHF.R.U32.HI R15, RZ, 0x19, R3 ;  /* 0x00000019ff0f7819 */ /* 0x000fe40000011603 */
[----:B------:R-:W-:Y:S01]  /*5080*/  LOP3.LUT R18, R18, 0x80000, R7, 0xf8, !PT ;  /* 0x0008000012127812 */ /* 0x000fe200078ef807 */
[----:B------:R-:W-:Y:S01]  /*5090*/  IMAD.SHL.U32 R7, R63, 0x200, RZ ;  /* 0x000002003f077824 */ /* 0x000fe200078e00ff */
[----:B------:R-:W-:-:S02]  /*50a0*/  PRMT R40, R10, 0x7104, RZ ;  /* 0x000071040a287816 */ /* 0x000fc400000000ff */
[----:B------:R-:W-:Y:S02]  /*50b0*/  LOP3.LUT R56, R12, R63, R56, 0xf8, !PT ;  /* 0x0000003f0c387212 */ /* 0x000fe400078ef838 */
[----:B------:R-:W-:Y:S02]  /*50c0*/  LOP3.LUT R9, R63, 0xffff, R159, 0x48, !PT ;  /* 0x0000ffff3f097812 */ /* 0x000fe400078e489f */
[----:B------:R-:W-:Y:S02]  /*50d0*/  LOP3.LUT R12, R8, 0x1, R15, 0x78, !PT ;  /* 0x00000001080c7812 */ /* 0x000fe400078e780f */
[----:B------:R-:W-:Y:S01]  /*50e0*/  LOP3.LUT R40, R87, 0x100, R40, 0xf8, !PT ;  /* 0x0000010057287812 */ /* 0x000fe200078ef828 */
[----:B------:R-:W-:Y:S01]  /*50f0*/  IMAD.SHL.U32 R9, R9, 0x200, RZ ;  /* 0x0000020009097824 */ /* 0x000fe200078e00ff */
[----:B------:R-:W-:Y:S02]  /*5100*/  LOP3.LUT R7, R7, 0x1fffe00, RZ, 0xe2, !PT ;  /* 0x01fffe0007077812 */ /* 0x000fe400078ee2ff */
[----:B------:R-:W-:-:S02]  /*5110*/  LOP3.LUT R12, R12, R59, RZ, 0x3c, !PT ;  /* 0x0000003b0c0c7212 */ /* 0x000fc400078e3cff */
[----:B------:R-:W-:Y:S02]  /*5120*/  LOP3.LUT R37, R37, 0xffff, RZ, 0xc0, !PT ;  /* 0x0000ffff25257812 */ /* 0x000fe400078ec0ff */
[----:B------:R-:W-:Y:S02]  /*5130*/  LOP3.LUT R45, R40, 0x200, R7, 0xf8, !PT ;  /* 0x00000200282d7812 */ /* 0x000fe400078ef807 */
[----:B------:R-:W-:Y:S01]  /*5140*/  LOP3.LUT R7, R10, R12, R115, 0x70, !PT ;  /* 0x0000000c0a077212 */ /* 0x000fe200078e7073 */
[----:B------:R-:W-:Y:S01]  /*5150*/  IMAD.SHL.U32 R37, R37, 0x400000, RZ ;  /* 0x0040000025257824 */ /* 0x000fe200078e00ff */
[----:B------:R-:W-:Y:S02]  /*5160*/  LOP3.LUT R14, R12, R115, R10, 0x24, !PT ;  /* 0x000000730c0e7212 */ /* 0x000fe400078e240a */
[----:B------:R-:W-:Y:S02]  /*5170*/  LOP3.LUT R38, R38, 0x200, R9, 0xf8, !PT ;  /* 0x0000020026267812 */ /* 0x000fe400078ef809 */
[----:B------:R-:W-:-:S02]  /*5180*/  LOP3.LUT R12, R59, R8, R12, 0xe8, !PT ;  /* 0x000000083b0c7212 */ /* 0x000fc400078ee80c */
[----:B------:R-:W-:Y:S02]  /*5190*/  SHF.R.U32.HI R15, RZ, 0x1a, R3 ;  /* 0x0000001aff0f7819 */ /* 0x000fe40000011603 */
[----:B------:R-:W-:Y:S02]  /*51a0*/  LOP3.LUT R9, R29, 0xffff, RZ, 0xc0, !PT ;  /* 0x0000ffff1d097812 */ /* 0x000fe400078ec0ff */
[----:B------:R-:W-:Y:S02]  /*51b0*/  LOP3.LUT R14, R7, R14, RZ, 0xfc, !PT ;  /* 0x0000000e070e7212 */ /* 0x000fe400078efcff */
[----:B------:R-:W-:Y:S01]  /*51c0*/  LOP3.LUT R7, R12, 0x1, R15, 0x78, !PT ;  /* 0x000000010c077812 */ /* 0x000fe200078e780f */
[----:B------:R-:W-:Y:S01]  /*51d0*/  IMAD.SHL.U32 R9, R9, 0x800000, RZ ;  /* 0x0080000009097824 */ /* 0x000fe200078e00ff */
[----:B------:R-:W-:Y:S02]  /*51e0*/  LOP3.LUT R16, R16, 0x400000, R37, 0xf8, !PT ;  /* 0x0040000010107812 */ /* 0x000fe400078ef825 */
[----:B------:R-:W-:-:S02]  /*51f0*/  LOP3.LUT R31, R31, 0xffff, RZ, 0xc0, !PT ;  /* 0x0000ffff1f1f7812 */ /* 0x000fc400078ec0ff */
[----:B------:R-:W-:Y:S02]  /*5200*/  LOP3.LUT R7, R7, R14, R159, 0x96, !PT ;  /* 0x0000000e07077212 */ /* 0x000fe400078e969f */
[----:B------:R-:W-:Y:S01]  /*5210*/  LOP3.LUT R37, R16, 0x800000, R9, 0xf8, !PT ;  /* 0x0080000010257812 */ /* 0x000fe200078ef809 */
[----:B------:R-:W-:Y:S01]  /*5220*/  IMAD.SHL.U32 R31, R31, 0x100000, RZ ;  /* 0x001000001f1f7824 */ /* 0x000fe200078e00ff */
[----:B------:R-:W-:Y:S02]  /*5230*/  LOP3.LUT R85, R85, R6, R68, 0xf8, !PT ;  /* 0x0000000655557212 */ /* 0x000fe400078ef844 */
[----:B------:R-:W-:Y:S02]  /*5240*/  LOP3.LUT R9, R7, R12, RZ, 0xfc, !PT ;  /* 0x0000000c07097212 */ /* 0x000fe400078efcff */
[----:B------:R-:W-:Y:S02]  /*5250*/  LOP3.LUT R126, R33, R122, R126, 0x96, !PT ;  /* 0x0000007a217e7212 */ /* 0x000fe400078e967e */
[----:B------:R-:W-:-:S02]  /*5260*/  LOP3.LUT R56, R85, R56, RZ, 0x3c, !PT ;  /* 0x0000003855387212 */ /* 0x000fc400078e3cff */
[----:B------:R-:W-:Y:S02]  /*5270*/  SHF.R.U32.HI R15, RZ, 0xa, R3 ;  /* 0x0000000aff0f7819 */ /* 0x000fe40000011603 */
[----:B------:R-:W-:Y:S02]  /*5280*/  LOP3.LUT R9, R9, R14, R159, 0x60, !PT ;  /* 0x0000000e09097212 */ /* 0x000fe400078e609f */
[----:B------:R-:W-:Y:S02]  /*5290*/  LOP3.LUT R40, R18, 0x100000, R31, 0xf8, !PT ;  /* 0x0010000012287812 */ /* 0x000fe400078ef81f */
[----:B------:R-:W-:Y:S02]  /*52a0*/  LOP3.LUT R81, R122, R81, R126, 0xe8, !PT ;  /* 0x000000517a517212 */ /* 0x000fe400078ee87e */
[----:B------:R-:W-:Y:S02]  /*52b0*/  LOP3.LUT R18, R10, R93, RZ, 0x3c, !PT ;  /* 0x0000005d0a127212 */ /* 0x000fe400078e3cff */
[----:B------:R-:W-:-:S02]  /*52c0*/  LOP3.LUT R31, R56, 0x1, R15, 0x78, !PT ;  /* 0x00000001381f7812 */ /* 0x000fc400078e780f */
[----:B------:R-:W-:Y:S02]  /*52d0*/  LOP3.LUT R12, R9, R7, R12, 0xf8, !PT ;  /* 0x00000007090c7212 */ /* 0x000fe400078ef80c */
[--C-:B------:R-:W-:Y:S02]  /*52e0*/  LOP3.LUT R15, R63, R14, R159.reuse, 0xd0, !PT ;  /* 0x0000000e3f0f7212 */ /* 0x100fe400078ed09f */
[----:B------:R-:W-:Y:S02]  /*52f0*/  LOP3.LUT R16, R14, R63, R159, 0x60, !PT ;  /* 0x0000003f0e107212 */ /* 0x000fe400078e609f */
[----:B------:R-:W-:Y:S02]  /*5300*/  SHF.R.U32.HI R9, RZ, 0x1b, R3 ;  /* 0x0000001bff097819 */ /* 0x000fe40000011603 */
[----:B------:R-:W-:Y:S02]  /*5310*/  LOP3.LUT R35, R81, R128, RZ, 0x3c, !PT ;  /* 0x0000008051237212 */ /* 0x000fe400078e3cff */
[----:B------:R-:W-:-:S02]  /*5320*/  LOP3.LUT R18, R18, 0x1, R41, 0x78, !PT ;  /* 0x0000000112127812 */ /* 0x000fc400078e7829 */
[----:B------:R-:W-:Y:S02]  /*5330*/  LOP3.LUT R6, R6, 0xffff, RZ, 0xc0, !PT ;  /* 0x0000ffff06067812 */ /* 0x000fe400078ec0ff */
[----:B------:R-:W-:Y:S02]  /*5340*/  LOP3.LUT R16, R15, R16, RZ, 0xfc, !PT ;  /* 0x000000100f107212 */ /* 0x000fe400078efcff */
[----:B------:R-:W-:Y:S01]  /*5350*/  LOP3.LUT R23, R23, R82, RZ, 0x3c, !PT ;  /* 0x0000005217177212 */ /* 0x000fe200078e3cff */
[----:B------:R-:W-:Y:S01]  /*5360*/  IMAD.SHL.U32 R6, R6, 0x1000000, RZ ;  /* 0x0100000006067824 */ /* 0x000fe200078e00ff */
[----:B------:R-:W-:Y:S02]  /*5370*/  LOP3.LUT R9, R12, 0x1, R9, 0x78, !PT ;  /* 0x000000010c097812 */ /* 0x000fe400078e7809 */
[----:B------:R-:W-:Y:S02]  /*5380*/  LOP3.LUT R18, R35, R18, R124, 0x96, !PT ;  /* 0x0000001223127212 */ /* 0x000fe400078e967c */
[----:B------:R-:W-:-:S02]  /*5390*/  LOP3.LUT R10, R31, R10, RZ, 0x3c, !PT ;  /* 0x0000000a1f0a7212 */ /* 0x000fc400078e3cff */
[----:B------:R-:W-:Y:S02]  /*53a0*/  LOP3.LUT R9, R9, R16, R23, 0x96, !PT ;  /* 0x0000001009097212 */ /* 0x000fe400078e9617 */
[----:B------:R-:W-:Y:S02]  /*53b0*/  LOP3.LUT R14, R18, 0xffff, RZ, 0xc0, !PT ;  /* 0x0000ffff120e7812 */ /* 0x000fe400078ec0ff */
[----:B------:R-:W-:Y:S02]  /*53c0*/  LOP3.LUT R15, R37, 0x1000000, R6, 0xf8, !PT ;  /* 0x01000000250f7812 */ /* 0x000fe400078ef806 */
[----:B------:R-:W-:Y:S01]  /*53d0*/  LOP3.LUT R10, R10, 0x1, R41, 0x78, !PT ;  /* 0x000000010a0a7812 */ /* 0x000fe200078e7829 */
[----:B------:R-:W-:Y:S01]  /*53e0*/  IMAD.SHL.U32 R14, R14, 0x2000000, RZ ;  /* 0x020000000e0e7824 */ /* 0x000fe200078e00ff */
[----:B------:R-:W-:Y:S02]  /*53f0*/  LOP3.LUT R6, R9, R12, RZ, 0xfc, !PT ;  /* 0x0000000c09067212 */ /* 0x000fe400078efcff */
[----:B------:R-:W-:-:S02]  /*5400*/  LOP3.LUT R10, R35, R10, R124, 0x96, !PT ;  /* 0x0000000a230a7212 */ /* 0x000fc400078e967c */
[----:B------:R-:W-:Y:S02]  /*5410*/  LOP3.LUT R6, R6, R16, R23, 0x60, !PT ;  /* 0x0000001006067212 */ /* 0x000fe400078e6017 */
[----:B------:R-:W-:Y:S02]  /*5420*/  LOP3.LUT R35, R15, 0x2000000, R14, 0xf8, !PT ;  /* 0x020000000f237812 */ /* 0x000fe400078ef80e */
[----:B------:R-:W-:Y:S02]  /*5430*/  LOP3.LUT R112, R7, R112, R13, 0x96, !PT ;  /* 0x0000007007707212 */ /* 0x000fe400078e960d */
[--C-:B------:R-:W-:Y:S02]  /*5440*/  LOP3.LUT R14, R10, R16, R23.reuse, 0xd0, !PT ;  /* 0x000000100a0e7212 */ /* 0x100fe400078ed017 */
[----:B------:R-:W-:Y:S01]  /*5450*/  LOP3.LUT R15, R16, R10, R23, 0x60, !PT ;  /* 0x0000000a100f7212 */ /* 0x000fe200078e6017 */
[----:B------:R-:W-:Y:S01]  /*5460*/  IMAD.SHL.U32 R16, R10, 0x400, RZ ;  /* 0x000004000a107824 */ /* 0x000fe200078e00ff */
[----:B------:R-:W-:-:S02]  /*5470*/  LOP3.LUT R13, R6, R9, R12, 0xf8, !PT ;  /* 0x00000009060d7212 */ /* 0x000fc400078ef80c */
[----:B------:R-:W-:Y:S02]  /*5480*/  SHF.R.U32.HI R12, RZ, 0x1c, R3 ;  /* 0x0000001cff0c7819 */ /* 0x000fe40000011603 */
[----:B------:R-:W-:Y:S02]  /*5490*/  LOP3.LUT R15, R14, R15, RZ, 0xfc, !PT ;  /* 0x0000000f0e0f7212 */ /* 0x000fe400078efcff */
[----:B------:R-:W-:Y:S02]  /*54a0*/  LOP3.LUT R6, R112, 0x1, R57, 0x78, !PT ;  /* 0x0000000170067812 */ /* 0x000fe400078e7839 */
[----:B------:R-:W-:Y:S02]  /*54b0*/  LOP3.LUT R14, R13, 0x1, R12, 0x78, !PT ;  /* 0x000000010d0e7812 */ /* 0x000fe400078e780c */
[----:B------:R-:W-:Y:S02]  /*54c0*/  LOP3.LUT R51, R40, 0x200000, R51, 0xf8, !PT ;  /* 0x0020000028337812 */ /* 0x000fe400078ef833 */
[----:B------:R-:W-:-:S02]  /*54d0*/  LOP3.LUT R23, R10, 0xffff, R23, 0x48, !PT ;  /* 0x0000ffff0a177812 */ /* 0x000fc400078e4817 */
[----:B------:R-:W-:Y:S02]  /*54e0*/  LOP3.LUT R16, R16, 0x3fffc00, RZ, 0xe2, !PT ;  /* 0x03fffc0010107812 */ /* 0x000fe400078ee2ff */
[----:B------:R-:W-:Y:S01]  /*54f0*/  LOP3.LUT R12, R15, R6, RZ, 0xfc, !PT ;  /* 0x000000060f0c7212 */ /* 0x000fe200078efcff */
[----:B------:R-:W-:Y:S01]  /*5500*/  IMAD.SHL.U32 R23, R23, 0x400, RZ ;  /* 0x0000040017177824 */ /* 0x000fe200078e00ff */
[----:B------:R-:W-:Y:S02]  /*5510*/  LOP3.LUT R10, R14, R112, R15, 0x96, !PT ;  /* 0x000000700e0a7212 */ /* 0x000fe400078e960f */
[----:B------:R-:W-:Y:S02]  /*5520*/  LOP3.LUT R34, R34, R32, R51, 0xfe, !PT ;  /* 0x0000002022227212 */ /* 0x000fe400078efe33 */
[----:B------:R-:W-:Y:S02]  /*5530*/  LOP3.LUT R32, R45, 0x400, R16, 0xf8, !PT ;  /* 0x000004002d207812 */ /* 0x000fe400078ef810 */
[----:B------:R-:W-:-:S02]  /*5540*/  LOP3.LUT R12, R12, 0x1, R57, 0x80, !PT ;  /* 0x000000010c0c7812 */ /* 0x000fc400078e8039 */
[----:B------:R-:W-:Y:S02]  /*5550*/  LOP3.LUT R16, R10, R13, RZ, 0xfc, !PT ;  /* 0x0000000d0a107212 */ /* 0x000fe400078efcff */
[----:B------:R-:W-:Y:S02]  /*5560*/  SHF.R.U32.HI R37, RZ, 0x1d, R3 ;  /* 0x0000001dff257819 */ /* 0x000fe40000011603 */
[----:B------:R-:W-:Y:S01]  /*5570*/  LOP3.LUT R14, R12, R15, R6, 0xf8, !PT ;  /* 0x0000000f0c0e7212 */ /* 0x000fe200078ef806 */
[----:B------:R-:W-:Y:S01]  /*5580*/  IMAD.SHL.U32 R6, R6, 0x800, RZ ;  /* 0x0000080006067824 */ /* 0x000fe200078e00ff */
[----:B------:R-:W-:Y:S02]  /*5590*/  LOP3.LUT R16, R16, R112, R15, 0x60, !PT ;  /* 0x0000007010107212 */ /* 0x000fe400078e600f */
[----:B------:R-:W-:Y:S02]  /*55a0*/  LOP3.LUT R14, R14, 0x1, R37, 0x78, !PT ;  /* 0x000000010e0e7812 */ /* 0x000fe400078e7825 */
[----:B------:R-:W-:-:S02]  /*55b0*/  LOP3.LUT R16, R16, R10, R13, 0xf8, !PT ;  /* 0x0000000a10107212 */ /* 0x000fc400078ef80d */
[C---:B------:R-:W-:Y:S01]  /*55c0*/  LOP3.LUT R12, R54.reuse, R84, R83, 0x96, !PT ;  /* 0x00000054360c7212 */ /* 0x040fe200078e9653 */
[----:B------:R-:W-:Y:S01]  /*55d0*/  IMAD.SHL.U32 R54, R54, 0x1000, RZ ;  /* 0x0000100036367824 */ /* 0x000fe200078e00ff */
[----:B------:R-:W-:Y:S01]  /*55e0*/  LOP3.LUT R14, R29, R14, R16, 0x96, !PT ;  /* 0x0000000e1d0e7212 */ /* 0x000fe200078e9610 */
[----:B------:R-:W-:Y:S01]  /*55f0*/  IMAD.SHL.U32 R16, R0, 0x400, RZ ;  /* 0x0000040000107824 */ /* 0x000fe200078e00ff */
[----:B------:R-:W-:Y:S02]  /*5600*/  LOP3.LUT R12, R17, R12, R29, 0x96, !PT ;  /* 0x0000000c110c7212 */ /* 0x000fe400078e961d */
[----:B------:R-:W-:Y:S01]  /*5610*/  LOP3.LUT R31, R38, 0x400, R23, 0xf8, !PT ;  /* 0x00000400261f7812 */ /* 0x000fe200078ef817 */
[----:B------:R-:W-:Y:S01]  /*5620*/  IMAD.SHL.U32 R23, R0, 0x8, RZ ;  /* 0x0000000800177824 */ /* 0x000fe200078e00ff */
[----:B------:R-:W-:Y:S02]  /*5630*/  LOP3.LUT R14, R14, R84, R83, 0x96, !PT ;  /* 0x000000540e0e7212 */ /* 0x000fe400078e9653 */
[----:B------:R-:W-:-:S02]  /*5640*/  LOP3.LUT R12, R12, 0xffff, R9, 0x48, !PT ;  /* 0x0000ffff0c0c7812 */ /* 0x000fc400078e4809 */
[----:B------:R-:W-:Y:S02]  /*5650*/  LOP3.LUT R6, R6, 0x7fff800, RZ, 0xe2, !PT ;  /* 0x07fff80006067812 */ /* 0x000fe400078ee2ff */
[----:B------:R-:W-:Y:S01]  /*5660*/  LOP3.LUT R23, R32, 0x800, R23, 0xf8, !PT ;  /* 0x0000080020177812 */ /* 0x000fe200078ef817 */
[----:B------:R-:W-:Y:S01]  /*5670*/  IMAD.SHL.U32 R12, R12, 0x1000, RZ ;  /* 0x000010000c0c7824 */ /* 0x000fe200078e00ff */
[----:B------:R-:W-:Y:S02]  /*5680*/  LOP3.LUT R13, R55, 0x2000, RZ, 0xc0, !PT ;  /* 0x00002000370d7812 */ /* 0x000fe400078ec0ff */
[----:B------:R-:W-:Y:S01]  /*5690*/  LOP3.LUT R14, R9, R14, R17, 0x96, !PT ;  /* 0x0000000e090e7212 */ /* 0x000fe200078e9611 */
[----:B------:R-:W-:Y:S01]  /*56a0*/  IMAD.SHL.U32 R17, R0, 0x100, RZ ;  /* 0x0000010000117824 */ /* 0x000fe200078e00ff */
[----:B------:R-:W-:Y:S01]  /*56b0*/  LOP3.LUT R18, R18, R46, R93, 0x96, !PT ;  /* 0x0000002e12127212 */ /* 0x000fe200078e965d */
[----:B------:R-:W-:Y:S01]  /*56c0*/  IMAD.SHL.U32 R46, R46, 0x4000, RZ ;  /* 0x000040002e2e7824 */ /* 0x000fe200078e00ff */
[----:B------:R-:W-:Y:S01]  /*56d0*/  LOP3.LUT R15, R31, 0x800, R6, 0xf8, !PT ;  /* 0x000008001f0f7812 */ /* 0x000fe200078ef806 */
[----:B------:R-:W-:Y:S01]  /*56e0*/  IMAD.SHL.U32 R93, R93, 0x2000000, RZ ;  /* 0x020000005d5d7824 */ /* 0x000fe200078e00ff */
[----:B------:R-:W-:-:S02]  /*56f0*/  LOP3.LUT R145, R145, 0xffff, R10, 0x48, !PT ;  /* 0x0000ffff91917812 */ /* 0x000fc400078e480a */
[----:B------:R-:W-:Y:S02]  /*5700*/  LOP3.LUT R13, R13, R54, R23, 0xfe, !PT ;  /* 0x000000360d0d7212 */ /* 0x000fe400078efe17 */
[----:B------:R-:W-:Y:S01]  /*5710*/  LOP3.LUT R18, R14, R18, R19, 0x96, !PT ;  /* 0x000000120e127212 */ /* 0x000fe200078e9613 */
[----:B------:R-:W-:Y:S01]  /*5720*/  IMAD.SHL.U32 R145, R145, 0x2000, RZ ;  /* 0x0000200091917824 */ /* 0x000fe200078e00ff */
[----:B------:R-:W-:Y:S02]  /*5730*/  LOP3.LUT R6, R15, 0x1000, R12, 0xf8, !PT ;  /* 0x000010000f067812 */ /* 0x000fe400078ef80c */
[----:B------:R-:W-:Y:S01]  /*5740*/  LOP3.LUT R12, R13, 0x4000, R46, 0xf8, !PT ;  /* 0x000040000d0c7812 */ /* 0x000fe200078ef82e */
[----:B------:R-:W-:Y:S01]  /*5750*/  IMAD.SHL.U32 R18, R18, 0x4000, RZ ;  /* 0x0000400012127824 */ /* 0x000fe200078e00ff */
[----:B------:R-:W-:Y:S01]  /*5760*/  LOP3.LUT R145, R6, 0x2000, R145, 0xf8, !PT ;  /* 0x0000200006917812 */ /* 0x000fe200078ef891 */
[----:B------:R-:W-:Y:S01]  /*5770*/  IMAD.U32 R13, R52, 0x10000, RZ ;  /* 0x00010000340d7824 */ /* 0x000fe200078e00ff */
[----:B------:R-:W-:-:S02]  /*5780*/  LOP3.LUT R12, R12, 0x8000, R53, 0xf8, !PT ;  /* 0x000080000c0c7812 */ /* 0x000fc400078ef835 */
[----:B------:R-:W-:Y:S02]  /*5790*/  LOP3.LUT R6, R18, 0x3fffc000, RZ, 0xe2, !PT ;  /* 0x3fffc00012067812 */ /* 0x000fe400078ee2ff */
[----:B------:R-:W-:Y:S02]  /*57a0*/  LOP3.LUT R15, R12, 0x10000, R47, 0xf8, !PT ;  /* 0x000100000c0f7812 */ /* 0x000fe400078ef82f */
[----:B------:R-:W-:Y:S02]  /*57b0*/  LOP3.LUT R6, R145, 0x4000, R6, 0xf8, !PT ;  /* 0x0000400091067812 */ /* 0x000fe400078ef806 */
[----:B------:R-:W-:Y:S02]  /*57c0*/  LOP3.LUT R15, R15, 0x20000, R50, 0xf8, !PT ;  /* 0x000200000f0f7812 */ /* 0x000fe400078ef832 */
[----:B------:R-:W-:Y:S01]  /*57d0*/  LOP3.LUT R12, R13, R44, R6, 0xfe, !PT ;  /* 0x0000002c0d0c7212 */ /* 0x000fe200078efe06 */
[----:B------:R-:W-:Y:S01]  /*57e0*/  IMAD.SHL.U32 R6, R0, 0x80000, RZ ;  /* 0x0008000000067824 */ /* 0x000fe200078e00ff */
[----:B------:R-:W-:-:S02]  /*57f0*/  LOP3.LUT R15, R15, 0x40000, R48, 0xf8, !PT ;  /* 0x000400000f0f7812 */ /* 0x000fc400078ef830 */
[----:B------:R-:W-:Y:S02]  /*5800*/  LOP3.LUT R93, R93, 0x2000000, RZ, 0xc0, !PT ;  /* 0x020000005d5d7812 */ /* 0x000fe400078ec0ff */
[C---:B------:R-:W-:Y:S01]  /*5810*/  LOP3.LUT R74, R77.reuse, R74, RZ, 0x3c, !PT ;  /* 0x0000004a4d4a7212 */ /* 0x040fe200078e3cff */
[----:B------:R-:W-:Y:S01]  /*5820*/  IMAD.SHL.U32 R77, R77, 0x100000, RZ ;  /* 0x001000004d4d7824 */ /* 0x000fe200078e00ff */
[----:B------:R-:W-:Y:S02]  /*5830*/  LOP3.LUT R12, R12, 0x1fe0000, R49, 0xf8, !PT ;  /* 0x01fe00000c0c7812 */ /* 0x000fe400078ef831 */
[----:B------:R-:W-:Y:S01]  /*5840*/  LOP3.LUT R6, R15, 0x80000, R6, 0xf8, !PT ;  /* 0x000800000f067812 */ /* 0x000fe200078ef806 */
[----:B------:R-:W-:Y:S01]  /*5850*/  IMAD.SHL.U32 R74, R74, 0x100000, RZ ;  /* 0x001000004a4a7824 */ /* 0x000fe200078e00ff */
[----:B------:R-:W-:Y:S01]  /*5860*/  LOP3.LUT R36, R93, R36, R34, 0xfe, !PT ;  /* 0x000000245d247212 */ /* 0x000fe200078efe22 */
[----:B------:R-:W-:Y:S01]  /*5870*/  IMAD.SHL.U32 R15, R0, 0x1000, RZ ;  /* 0x00001000000f7824 */ /* 0x000fe200078e00ff */
[----:B------:R-:W-:-:S02]  /*5880*/  LOP3.LUT R91, R21, 0xffff, R91, 0x48, !PT ;  /* 0x0000ffff155b7812 */ /* 0x000fc400078e485b */
[----:B------:R-:W-:Y:S02]  /*5890*/  LOP3.LUT R21, R21, 0xffff, RZ, 0xc0, !PT ;  /* 0x0000ffff15157812 */ /* 0x000fe400078ec0ff */
[----:B------:R-:W-:Y:S01]  /*58a0*/  LOP3.LUT R13, R12, 0x3fc0000, R71, 0xf8, !PT ;  /* 0x03fc00000c0d7812 */ /* 0x000fe200078ef847 */
[----:B------:R-:W-:Y:S01]  /*58b0*/  IMAD.SHL.U32 R91, R91, 0x400000, RZ ;  /* 0x004000005b5b7824 */ /* 0x000fe200078e00ff */
[----:B------:R-:W-:Y:S01]  /*58c0*/  LOP3.LUT R6, R6, 0xff00000, R77, 0xf8, !PT ;  /* 0x0ff0000006067812 */ /* 0x000fe200078ef84d */
[----:B------:R-:W-:Y:S01]  /*58d0*/  IMAD.SHL.U32 R21, R21, 0x400000, RZ ;  /* 0x0040000015157824 */ /* 0x000fe200078e00ff */
[----:B------:R-:W-:Y:S02]  /*58e0*/  LOP3.LUT R17, R36, 0x4000000, R17, 0xf8, !PT ;  /* 0x0400000024117812 */ /* 0x000fe400078ef811 */
[----:B------:R-:W-:Y:S02]  /*58f0*/  LOP3.LUT R13, R13, 0x7f80000, R72, 0xf8, !PT ;  /* 0x07f800000d0d7812 */ /* 0x000fe400078ef848 */
[----:B------:R-:W-:-:S02]  /*5900*/  LOP3.LUT R6, R6, 0x1fe00000, R89, 0xf8, !PT ;  /* 0x1fe0000006067812 */ /* 0x000fc400078ef859 */
[----:B------:R-:W-:Y:S02]  /*5910*/  LOP3.LUT R12, R17, 0x8000000, R16, 0xf8, !PT ;  /* 0x08000000110c7812 */ /* 0x000fe400078ef810 */
[----:B------:R-:W-:Y:S02]  /*5920*/  LOP3.LUT R13, R13, 0xff00000, R74, 0xf8, !PT ;  /* 0x0ff000000d0d7812 */ /* 0x000fe400078ef84a */
[----:B------:R-:W-:Y:S01]  /*5930*/  LOP3.LUT R21, R6, 0x400000, R21, 0xf8, !PT ;  /* 0x0040000006157812 */ /* 0x000fe200078ef815 */
[----:B------:R-:W-:Y:S01]  /*5940*/  IMAD.SHL.U32 R6, R0, 0x40000, RZ ;  /* 0x0004000000067824 */ /* 0x000fe200078e00ff */
[----:B------:R-:W-:Y:S01]  /*5950*/  LOP3.LUT R15, R12, 0x10000000, R15, 0xf8, !PT ;  /* 0x100000000c0f7812 */ /* 0x000fe200078ef80f */
[----:B------:R-:W-:Y:S01]  /*5960*/  IMAD.SHL.U32 R12, R0, 0x4000, RZ ;  /* 0x00004000000c7824 */ /* 0x000fe200078e00ff */
[----:B------:R-:W-:Y:S02]  /*5970*/  LOP3.LUT R90, R90, 0xffff, RZ, 0xc0, !PT ;  /* 0x0000ffff5a5a7812 */ /* 0x000fe400078ec0ff */
[----:B------:R-:W-:-:S02]  /*5980*/  LOP3.LUT R113, R8, 0xffff, R113, 0x48, !PT ;  /* 0x0000ffff08717812 */ /* 0x000fc400078e4871 */
[----:B------:R-:W-:Y:S01]  /*5990*/  LOP3.LUT R8, R8, 0xffff, RZ, 0xc0, !PT ;  /* 0x0000ffff08087812 */ /* 0x000fe200078ec0ff */
[----:B------:R-:W-:Y:S01]  /*59a0*/  IMAD.SHL.U32 R90, R90, 0x800000, RZ ;  /* 0x008000005a5a7824 */ /* 0x000fe200078e00ff */
[----:B------:R-:W-:Y:S01]  /*59b0*/  LOP3.LUT R98, R13, 0x1fe00000, R98, 0xf8, !PT ;  /* 0x1fe000000d627812 */ /* 0x000fe200078ef862 */
[----:B------:R-:W-:Y:S01]  /*59c0*/  IMAD.U32 R13, R0, 0x10000, RZ ;  /* 0x00010000000d7824 */ /* 0x000fe200078e00ff */
[----:B------:R-:W-:Y:S01]  /*59d0*/  LOP3.LUT R42, R21, 0x800000, R42, 0xf8, !PT ;  /* 0x00800000152a7812 */ /* 0x000fe200078ef82a */
[----:B------:R-:W-:Y:S01]  /*59e0*/  IMAD.SHL.U32 R8, R8, 0x2000000, RZ ;  /* 0x0200000008087824 */ /* 0x000fe200078e00ff */
[----:B------:R-:W-:Y:S01]  /*59f0*/  LOP3.LUT R43, R43, 0xffff, RZ, 0xc0, !PT ;  /* 0x0000ffff2b2b7812 */ /* 0x000fe200078ec0ff */
[----:B------:R-:W-:Y:S01]  /*5a00*/  IMAD.SHL.U32 R113, R113, 0x2000000, RZ ;  /* 0x0200000071717824 */ /* 0x000fe200078e00ff */
[----:B------:R-:W-:Y:S02]  /*5a10*/  LOP3.LUT R12, R15, 0x20000000, R12, 0xf8, !PT ;  /* 0x200000000f0c7812 */ /* 0x000fe400078ef80c */
[----:B------:R-:W-:Y:S01]  /*5a20*/  LOP3.LUT R91, R98, 0x400000, R91, 0xf8, !PT ;  /* 0x00400000625b7812 */ /* 0x000fe200078ef85b */
[----:B------:R-:W-:Y:S01]  /*5a30*/  IMAD.SHL.U32 R43, R43, 0x1000000, RZ ;  /* 0x010000002b2b7824 */ /* 0x000fe200078e00ff */
[----:B------:R-:W-:-:S02]  /*5a40*/  LOP3.LUT R11, R42, 0x1000000, R11, 0xf8, !PT ;  /* 0x010000002a0b7812 */ /* 0x000fc400078ef80b */
[C---:B------:R-:W-:Y:S02]  /*5a50*/  LOP3.LUT R154, R7.reuse, 0xffff, R154, 0x48, !PT ;  /* 0x0000ffff079a7812 */ /* 0x040fe400078e489a */
[----:B------:R-:W-:Y:S02]  /*5a60*/  LOP3.LUT R7, R7, 0xffff, RZ, 0xc0, !PT ;  /* 0x0000ffff07077812 */ /* 0x000fe400078ec0ff */
[----:B------:R-:W-:Y:S01]  /*5a70*/  LOP3.LUT R13, R12, 0x40000000, R13, 0xf8, !PT ;  /* 0x400000000c0d7812 */ /* 0x000fe200078ef80d */
[----:B------:R-:W-:Y:S01]  /*5a80*/  IMAD.SHL.U32 R154, R154, 0x4000000, RZ ;  /* 0x040000009a9a7824 */ /* 0x000fe200078e00ff */
[----:B------:R-:W-:Y:S01]  /*5a90*/  LOP3.LUT R16, R91, 0x800000, R90, 0xf8, !PT ;  /* 0x008000005b107812 */ /* 0x000fe200078ef85a */
[----:B------:R-:W-:Y:S01]  /*5aa0*/  IMAD.SHL.U32 R7, R7, 0x4000000, RZ ;  /* 0x0400000007077824 */ /* 0x000fe200078e00ff */
[----:B------:R-:W-:Y:S02]  /*5ab0*/  LOP3.LUT R12, R11, 0x2000000, R8, 0xf8, !PT ;  /* 0x020000000b0c7812 */ /* 0x000fe400078ef808 */
[----:B------:R-:W-:-:S02]  /*5ac0*/  LOP3.LUT R8, R9, 0xffff, RZ, 0xc0, !PT ;  /* 0x0000ffff09087812 */ /* 0x000fc400078ec0ff */
[----:B------:R-:W-:Y:S02]  /*5ad0*/  LOP3.LUT R16, R16, 0x1000000, R43, 0xf8, !PT ;  /* 0x0100000010107812 */ /* 0x000fe400078ef82b */
[----:B------:R-:W-:Y:S01]  /*5ae0*/  LOP3.LUT R9, R9, 0xffff, R106, 0x48, !PT ;  /* 0x0000ffff09097812 */ /* 0x000fe200078e486a */
[----:B------:R-:W-:Y:S01]  /*5af0*/  IMAD.SHL.U32 R8, R8, 0x8000000, RZ ;  /* 0x0800000008087824 */ /* 0x000fe200078e00ff */
[----:B------:R-:W-:Y:S02]  /*5b00*/  LOP3.LUT R113, R16, 0x2000000, R113, 0xf8, !PT ;  /* 0x0200000010717812 */ /* 0x000fe400078ef871 */
[----:B------:R-:W-:Y:S01]  /*5b10*/  LOP3.LUT R11, R12, 0x4000000, R7, 0xf8, !PT ;  /* 0x040000000c0b7812 */ /* 0x000fe200078ef807 */
[----:B------:R-:W-:Y:S01]  /*5b20*/  IMAD.SHL.U32 R9, R9, 0x8000000, RZ ;  /* 0x0800000009097824 */ /* 0x000fe200078e00ff */
[C---:B------:R-:W-:Y:S02]  /*5b30*/  LOP3.LUT R7, R10.reuse, 0xffff, RZ, 0xc0, !PT ;  /* 0x0000ffff0a077812 */ /* 0x040fe400078ec0ff */
[----:B------:R-:W-:-:S02]  /*5b40*/  LOP3.LUT R10, R10, 0xffff, R33, 0x48, !PT ;  /* 0x0000ffff0a0a7812 */ /* 0x000fc400078e4821 */
[----:B------:R-:W-:Y:S01]  /*5b50*/  LOP3.LUT R154, R113, 0x4000000, R154, 0xf8, !PT ;  /* 0x04000000719a7812 */ /* 0x000fe200078ef89a */
[----:B------:R-:W-:Y:S01]  /*5b60*/  IMAD.SHL.U32 R7, R7, 0x10000000, RZ ;  /* 0x1000000007077824 */ /* 0x000fe200078e00ff */
[----:B------:R-:W-:Y:S01]  /*5b70*/  LOP3.LUT R12, R11, 0x8000000, R8, 0xf8, !PT ;  /* 0x080000000b0c7812 */ /* 0x000fe200078ef808 */
[----:B------:R-:W-:Y:S01]  /*5b80*/  IMAD.SHL.U32 R10, R10, 0x10000000, RZ ;  /* 0x100000000a0a7824 */ /* 0x000fe200078e00ff */
[C---:B------:R-:W-:Y:S02]  /*5b90*/  LOP3.LUT R8, R14.reuse, 0xffff, RZ, 0xc0, !PT ;  /* 0x0000ffff0e087812 */ /* 0x040fe400078ec0ff */
[----:B------:R-:W-:Y:S02]  /*5ba0*/  LOP3.LUT R14, R14, 0xffff, R124, 0x48, !PT ;  /* 0x0000ffff0e0e7812 */ /* 0x000fe400078e487c */
[----:B------:R-:W-:Y:S01]  /*5bb0*/  LOP3.LUT R9, R154, 0x8000000, R9, 0xf8, !PT ;  /* 0x080000009a097812 */ /* 0x000fe200078ef809 */
[----:B------:R-:W-:Y:S01]  /*5bc0*/  IMAD.SHL.U32 R8, R8, 0x20000000, RZ ;  /* 0x2000000008087824 */ /* 0x000fe200078e00ff */
[----:B------:R-:W-:Y:S01]  /*5bd0*/  LOP3.LUT R29, R22, R20, R35, 0xfe, !PT ;  /* 0x00000014161d7212 */ /* 0x000fe200078efe23 */
[----:B------:R-:W-:Y:S01]  /*5be0*/  IMAD.SHL.U32 R14, R14, 0x20000000, RZ ;  /* 0x200000000e0e7824 */ /* 0x000fe200078e00ff */
[----:B------:R-:W-:-:S02]  /*5bf0*/  LOP3.LUT R58, R58, 0xffff, RZ, 0xc0, !PT ;  /* 0x0000ffff3a3a7812 */ /* 0x000fc400078ec0ff */
[----:B------:R-:W-:Y:S02]  /*5c00*/  LOP3.LUT R7, R12, 0x10000000, R7, 0xf8, !PT ;  /* 0x100000000c077812 */ /* 0x000fe400078ef807 */
[----:B------:R-:W-:Y:S01]  /*5c10*/  LOP3.LUT R9, R9, 0x10000000, R10, 0xf8, !PT ;  /* 0x1000000009097812 */ /* 0x000fe200078ef80a */
[----:B------:R-:W-:Y:S01]  /*5c20*/  IMAD.SHL.U32 R58, R58, 0x40000000, RZ ;  /* 0x400000003a3a7824 */ /* 0x000fe200078e00ff */
[----:B------:R-:W-:Y:S02]  /*5c30*/  LOP3.LUT R29, R26, R24, R29, 0xfe, !PT ;  /* 0x000000181a1d7212 */ /* 0x000fe400078efe1d */
[C---:B------:R-:W-:Y:S01]  /*5c40*/  LOP3.LUT R82, R27.reuse, 0xffff, R82, 0x48, !PT ;  /* 0x0000ffff1b527812 */ /* 0x040fe200078e4852 */
[----:B------:R-:W-:Y:S01]  /*5c50*/  IMAD.U32 R27, R27, -0x80000000, RZ ;  /* 0x800000001b1b7824 */ /* 0x000fe200078e00ff */
[----:B------:R-:W-:Y:S02]  /*5c60*/  LOP3.LUT R8, R7, 0x20000000, R8, 0xf8, !PT ;  /* 0x2000000007087812 */ /* 0x000fe400078ef808 */
[----:B------:R-:W-:Y:S01]  /*5c70*/  LOP3.LUT R9, R9, 0x20000000, R14, 0xf8, !PT ;  /* 0x2000000009097812 */ /* 0x000fe200078ef80e */
[----:B------:R-:W-:Y:S01]  /*5c80*/  IMAD.U32 R82, R82, -0x80000000, RZ ;  /* 0x8000000052527824 */ /* 0x000fe200078e00ff */
[----:B------:R-:W-:-:S02]  /*5c90*/  LOP3.LUT R28, R30, R28, R29, 0xfe, !PT ;  /* 0x0000001c1e1c7212 */ /* 0x000fc400078efe1d */
[----:B------:R-:W-:Y:S02]  /*5ca0*/  LOP3.LUT R6, R13, 0x80000000, R6, 0xf8, !PT ;  /* 0x800000000d067812 */ /* 0x000fe400078ef806 */
[----:B------:R-:W-:Y:S02]  /*5cb0*/  LOP3.LUT R8, R8, 0x40000000, R25, 0xf8, !PT ;  /* 0x4000000008087812 */ /* 0x000fe400078ef819 */
[----:B------:R-:W-:Y:S02]  /*5cc0*/  LOP3.LUT R9, R9, 0x40000000, R58, 0xf8, !PT ;  /* 0x4000000009097812 */ /* 0x000fe400078ef83a */
[----:B------:R-:W-:Y:S02]  /*5cd0*/  LOP3.LUT R10, R28, R6, RZ, 0x3c, !PT ;  /* 0x000000061c0a7212 */ /* 0x000fe400078e3cff */
[----:B------:R-:W-:Y:S02]  /*5ce0*/  LOP3.LUT R7, R27, R8, RZ, 0xfc, !PT ;  /* 0x000000081b077212 */ /* 0x000fe400078efcff */
[----:B------:R-:W-:Y:S01]  /*5cf0*/  LOP3.LUT R29, R82, R9, RZ, 0xfc, !PT ;  /* 0x00000009521d7212 */ /* 0x000fe200078efcff */
[----:B------:R-:W-:Y:S01]  /*5d00*/  IMAD.SHL.U32 R13, R10, 0x200000, RZ ;  /* 0x002000000a0d7824 */ /* 0x000fe200078e00ff */
[----:B------:R-:W-:-:S02]  /*5d10*/  SHF.L.W.U32.HI R8, R6, 0x11, R7 ;  /* 0x0000001106087819 */ /* 0x000fc40000010e07 */
[----:B------:R-:W-:Y:S02]  /*5d20*/  LOP3.LUT R11, R29, R7, RZ, 0x3c, !PT ;  /* 0x000000071d0b7212 */ /* 0x000fe400078e3cff */
[----:B------:R-:W-:Y:S02]  /*5d30*/  LOP3.LUT R13, R8, R13, RZ, 0x3c, !PT ;  /* 0x0000000d080d7212 */ /* 0x000fe400078e3cff */
[--C-:B------:R-:W-:Y:S02]  /*5d40*/  SHF.L.W.U32.HI R8, R7, 0x11, R6.reuse ;  /* 0x0000001107087819 */ /* 0x100fe40000010e06 */
[----:B------:R-:W-:Y:S02]  /*5d50*/  SHF.L.U64.HI R15, R10, 0x15, R11 ;  /* 0x000000150a0f7819 */ /* 0x000fe4000001020b */
[----:B------:R-:W-:Y:S02]  /*5d60*/  LOP3.LUT R13, R13, R28, R6, 0x96, !PT ;  /* 0x0000001c0d0d7212 */ /* 0x000fe400078e9606 */
[----:B------:R-:W-:-:S02]  /*5d70*/  SHF.L.W.U32.HI R9, R11, 0x1c, R10 ;  /* 0x0000001c0b097819 */ /* 0x000fc40000010e0a */
[----:B------:R-:W-:Y:S02]  /*5d80*/  LOP3.LUT R15, R8, R15, RZ, 0x3c, !PT ;  /* 0x0000000f080f7212 */ /* 0x000fe400078e3cff */
[----:B------:R-:W-:Y:S02]  /*5d90*/  SHF.L.W.U32.HI R8, R10, 0x1c, R11 ;  /* 0x0000001c0a087819 */ /* 0x000fe40000010e0b */
[----:B------:R-:W-:Y:S02]  /*5da0*/  IADD3 R9, P1, PT, R9, R13, RZ ;  /* 0x0000000d09097210 */ /* 0x000fe40007f3e0ff */
[----:B------:R-:W-:Y:S02]  /*5db0*/  LOP3.LUT R15, R15, R29, R7, 0x96, !PT ;  /* 0x0000001d0f0f7212 */ /* 0x000fe400078e9607 */
[----:B------:R-:W-:-:S03]  /*5dc0*/  IADD3 R12, P0, PT, R28, R6, RZ ;  /* 0x000000061c0c7210 */ /* 0x000fc60007f1e0ff */
[----:B------:R-:W-:Y:S02]  /*5dd0*/  IMAD.X R10, R8, 0x1, R15, P1 ;  /* 0x00000001080a7824 */ /* 0x000fe400008e060f */
[----:B------:R-:W-:-:S03]  /*5de0*/  IMAD.X R17, R29, 0x1, R7, P0 ;  /* 0x000000011d117824 */ /* 0x000fc600000e0607 */
[----:B------:R-:W-:Y:S02]  /*5df0*/  SHF.L.W.U32.HI R8, R10, 0x11, R9 ;  /* 0x000000110a087819 */ /* 0x000fe40000010e09 */
[----:B------:R-:W-:Y:S02]  /*5e00*/  SHF.L.W.U32.HI R11, R17, 0x11, R12 ;  /* 0x00000011110b7819 */ /* 0x000fe40000010e0c */
[----:B------:R-:W-:Y:S02]  /*5e10*/  IADD3 R13, P0, PT, R8, R13, RZ ;  /* 0x0000000d080d7210 */ /* 0x000fe40007f1e0ff */
[----:B------:R-:W-:Y:S02]  /*5e20*/  SHF.L.W.U32.HI R8, R9, 0x11, R10 ;  /* 0x0000001109087819 */ /* 0x000fe40000010e0a */
[----:B------:R-:W-:Y:S02]  /*5e30*/  SHF.L.W.U32.HI R9, R12, 0x11, R17 ;  /* 0x000000110c097819 */ /* 0x000fe40000010e11 */
[----:B------:R-:W-:Y:S01]  /*5e40*/  IADD3 R11, P2, PT, R11, R6, RZ ;  /* 0x000000060b0b7210 */ /* 0x000fe20007f5e0ff */
[----:B------:R-:W-:Y:S01]  /*5e50*/  IMAD.X R8, R8, 0x1, R15, P0 ;  /* 0x0000000108087824 */ /* 0x000fe200000e060f */
[----:B------:R-:W-:-:S02]  /*5e60*/  ISETP.NE.U32.AND P1, PT, R13, R4, PT ;  /* 0x000000040d00720c */ /* 0x000fc40003f25070 */
[----:B------:R-:W-:Y:S01]  /*5e70*/  ISETP.NE.U32.AND P0, PT, R11, R2, PT ;  /* 0x000000020b00720c */ /* 0x000fe20003f05070 */
[----:B------:R-:W-:Y:S01]  /*5e80*/  IMAD.X R2, R9, 0x1, R7, P2 ;  /* 0x0000000109027824 */ /* 0x000fe200010e0607 */
[----:B------:R-:W-:-:S04]  /*5e90*/  ISETP.NE.AND.EX P1, PT, R8, R5, PT, P1 ;  /* 0x000000050800720c */ /* 0x000fc80003f25310 */
[----:B------:R-:W-:-:S13]  /*5ea0*/  ISETP.NE.OR.EX P0, PT, R2, R3, P1, P0 ;  /* 0x000000030200720c */ /* 0x000fda0000f05700 */
[----:B------:R-:W-:Y:S05]  /*5eb0*/  @P0 EXIT ;  /* 0x000000000000094d */ /* 0x000fea0003800000 */
[----:B------:R-:W0:Y:S01]  /*5ec0*/  LDC.64 R2, c[0x0][0x3a0] ;  /* 0x0000e800ff027b82 */ /* 0x000e220000000a00 */
[----:B------:R-:W0:Y:S01]  /*5ed0*/  LDCU.64 UR4, c[0x0][0x358] ;  /* 0x00006b00ff0477ac */ /* 0x000e220008000a00 */
[----:B------:R-:W-:-:S06]  /*5ee0*/  IMAD.MOV.U32 R9, RZ, RZ, 0x7 ;  /* 0x00000007ff097424 */ /* 0x000fcc00078e00ff */
[----:B0-----:R-:W2:Y:S02]  /*5ef0*/  ATOMG.E.INC.STRONG.GPU PT, R9, desc[UR4][R2.64], R9 ;  /* 0x80000009020979a8 */ /* 0x001ea400099ef104 */
[----:B--2---:R-:W-:-:S13]  /*5f00*/  ISETP.GT.U32.AND P0, PT, R9, 0x7, PT ;  /* 0x000000070900780c */ /* 0x004fda0003f04070 */
[----:B------:R-:W-:Y:S05]  /*5f10*/  @P0 EXIT ;  /* 0x000000000000094d */ /* 0x000fea0003800000 */
[----:B------:R-:W0:Y:S01]  /*5f20*/  LDC.64 R2, c[0x0][0x398] ;  /* 0x0000e600ff027b82 */ /* 0x000e220000000a00 */
[----:B------:R-:W-:Y:S01]  /*5f30*/  LOP3.LUT R5, R39, 0x3ff, RZ, 0xc0, !PT ;  /* 0x000003ff27057812 */ /* 0x000fe200078ec0ff */
[----:B------:R-:W-:Y:S02]  /*5f40*/  IMAD.MOV.U32 R4, RZ, RZ, R0 ;  /* 0x000000ffff047224 */ /* 0x000fe400078e0000 */
[----:B0-----:R-:W-:-:S05]  /*5f50*/  IMAD.WIDE.U32 R2, R9, 0x18, R2 ;  /* 0x0000001809027825 */ /* 0x001fca00078e0002 */
[----:B------:R-:W-:Y:S04]  /*5f60*/  STG.E.64 desc[UR4][R2.64], R4 ;  /* 0x0000000402007986 */ /* 0x000fe8000c101b04 */
[----:B------:R-:W-:Y:S04]  /*5f70*/  STG.E.64 desc[UR4][R2.64+0x8], R6 ;  /* 0x0000080602007986 */ /* 0x000fe8000c101b04 */
[----:B------:R-:W-:Y:S01]  /*5f80*/  STG.E.64 desc[UR4][R2.64+0x10], R28 ;  /* 0x0000101c02007986 */ /* 0x000fe2000c101b04 */
[----:B------:R-:W-:Y:S05]  /*5f90*/  EXIT ;  /* 0x000000000000794d */ /* 0x000fea0003800000 */
.L_x_0:
[----:B------:R-:W-:-:S00]  /*5fa0*/  BRA `(.L_x_0) ;  /* 0xfffffffc00fc7947 */ /* 0x000fc0000383ffff */
[----:B------:R-:W-:-:S00]  /*5fb0*/  NOP ;  /* 0x0000000000007918 */ /* 0x000fc00000000000 */
        /* <DEDUP_REMOVED lines=12> */
.L_x_1:


//--------------------- .nv.shared.reserved.0     --------------------------
	.section	.nv.shared.reserved.0,"aw",@nobits
	.weak		__nv_reservedSMEM_offset_0_alias
	.size		__nv_reservedSMEM_offset_0_alias, 0, 64
	.other		__nv_reservedSMEM_offset_0_alias,@"STO_CUDA_RESERVED_SHARED STV_DEFAULT"
__nv_reservedSMEM_offset_0_alias:
	.zero		0
	.zero		64


//--------------------- .nv.constant0._Z11bruteKernelmmmP6ResultPj --------------------------
	.section	.nv.constant0._Z11bruteKernelmmmP6ResultPj,"a",@progbits
	.sectionflags	@""
	.align	4
.nv.constant0._Z11bruteKernelmmmP6ResultPj:
	.zero		936


//--------------------- SYMBOLS --------------------------

	.type		.nv.reservedSmem.offset0,@object
	.size		.nv.reservedSmem.offset0,0x4
